//
// Generated by NVIDIA NVVM Compiler
//
// Compiler Build ID: CL-36424714
// Cuda compilation tools, release 13.0, V13.0.88
// Based on NVVM 20.0.0
//

.version 9.0
.target sm_100
.address_size 64

	// .globl	_Z34square_dgemm_kernel_2d_blocktilingiPKdS0_Pd
// _ZZ34square_dgemm_kernel_2d_blocktilingiPKdS0_PdE2As has been demoted
// _ZZ34square_dgemm_kernel_2d_blocktilingiPKdS0_PdE2Bs has been demoted

.visible .entry _Z34square_dgemm_kernel_2d_blocktilingiPKdS0_Pd(
	.param .u32 _Z34square_dgemm_kernel_2d_blocktilingiPKdS0_Pd_param_0,
	.param .u64 .ptr .align 1 _Z34square_dgemm_kernel_2d_blocktilingiPKdS0_Pd_param_1,
	.param .u64 .ptr .align 1 _Z34square_dgemm_kernel_2d_blocktilingiPKdS0_Pd_param_2,
	.param .u64 .ptr .align 1 _Z34square_dgemm_kernel_2d_blocktilingiPKdS0_Pd_param_3
)
{
	.reg .pred 	%p<38>;
	.reg .b32 	%r<232>;
	.reg .b64 	%rd<69>;
	.reg .b64 	%fd<291>;
	// demoted variable
	.shared .align 8 .b8 _ZZ34square_dgemm_kernel_2d_blocktilingiPKdS0_PdE2As[16384];
	// demoted variable
	.shared .align 8 .b8 _ZZ34square_dgemm_kernel_2d_blocktilingiPKdS0_PdE2Bs[16384];
	ld.param.u32 	%r72, [_Z34square_dgemm_kernel_2d_blocktilingiPKdS0_Pd_param_0];
	ld.param.u64 	%rd11, [_Z34square_dgemm_kernel_2d_blocktilingiPKdS0_Pd_param_1];
	ld.param.u64 	%rd12, [_Z34square_dgemm_kernel_2d_blocktilingiPKdS0_Pd_param_2];
	cvta.to.global.u64 	%rd1, %rd11;
	cvta.to.global.u64 	%rd2, %rd12;
	add.s32 	%r73, %r72, 63;
	shr.s32 	%r74, %r73, 31;
	shr.u32 	%r75, %r74, 26;
	add.s32 	%r76, %r73, %r75;
	shr.s32 	%r77, %r76, 6;
	mov.u32 	%r1, %ctaid.y;
	mov.u32 	%r2, %ctaid.x;
	max.s32 	%r78, %r1, %r2;
	setp.ge.s32 	%p1, %r78, %r77;
	@%p1 bra 	$L__BB0_72;
	mov.u32 	%r3, %tid.y;
	mov.u32 	%r4, %tid.x;
	shl.b32 	%r5, %r1, 6;
	shl.b32 	%r6, %r2, 6;
	shl.b32 	%r79, %r3, 4;
	add.s32 	%r7, %r79, %r4;
	and.b32  	%r8, %r4, 15;
	shr.u32 	%r80, %r7, 4;
	add.s32 	%r9, %r80, %r5;
	mov.f64 	%fd211, 0d0000000000000000;
	max.s32 	%r81, %r8, %r9;
	setp.ge.s32 	%p2, %r81, %r72;
	@%p2 bra 	$L__BB0_3;
	mad.lo.s32 	%r82, %r9, %r72, %r8;
	mul.wide.u32 	%rd14, %r82, 8;
	add.s64 	%rd15, %rd1, %rd14;
	ld.global.nc.f64 	%fd211, [%rd15];
$L__BB0_3:
	and.b32  	%r83, %r7, 32752;
	or.b32  	%r10, %r83, %r8;
	shl.b32 	%r84, %r10, 3;
	mov.u32 	%r85, _ZZ34square_dgemm_kernel_2d_blocktilingiPKdS0_PdE2As;
	add.s32 	%r86, %r85, %r84;
	st.shared.f64 	[%r86], %fd211;
	add.s32 	%r11, %r7, 256;
	shr.u32 	%r87, %r11, 4;
	add.s32 	%r12, %r87, %r5;
	mov.f64 	%fd212, 0d0000000000000000;
	max.s32 	%r88, %r8, %r12;
	setp.ge.s32 	%p3, %r88, %r72;
	@%p3 bra 	$L__BB0_5;
	mad.lo.s32 	%r89, %r12, %r72, %r8;
	mul.wide.u32 	%rd16, %r89, 8;
	add.s64 	%rd17, %rd1, %rd16;
	ld.global.nc.f64 	%fd212, [%rd17];
$L__BB0_5:
	and.b32  	%r90, %r11, 65520;
	or.b32  	%r13, %r90, %r8;
	shl.b32 	%r91, %r13, 3;
	add.s32 	%r93, %r85, %r91;
	st.shared.f64 	[%r93], %fd212;
	add.s32 	%r14, %r7, 512;
	shr.u32 	%r94, %r14, 4;
	add.s32 	%r15, %r94, %r5;
	mov.f64 	%fd213, 0d0000000000000000;
	max.s32 	%r95, %r8, %r15;
	setp.ge.s32 	%p4, %r95, %r72;
	@%p4 bra 	$L__BB0_7;
	mad.lo.s32 	%r96, %r15, %r72, %r8;
	mul.wide.u32 	%rd18, %r96, 8;
	add.s64 	%rd19, %rd1, %rd18;
	ld.global.nc.f64 	%fd213, [%rd19];
$L__BB0_7:
	and.b32  	%r97, %r14, 65520;
	or.b32  	%r16, %r97, %r8;
	shl.b32 	%r98, %r16, 3;
	add.s32 	%r100, %r85, %r98;
	st.shared.f64 	[%r100], %fd213;
	add.s32 	%r17, %r7, 768;
	shr.u32 	%r101, %r17, 4;
	add.s32 	%r18, %r101, %r5;
	mov.f64 	%fd214, 0d0000000000000000;
	max.s32 	%r102, %r8, %r18;
	setp.ge.s32 	%p5, %r102, %r72;
	@%p5 bra 	$L__BB0_9;
	mad.lo.s32 	%r103, %r18, %r72, %r8;
	mul.wide.u32 	%rd20, %r103, 8;
	add.s64 	%rd21, %rd1, %rd20;
	ld.global.nc.f64 	%fd214, [%rd21];
$L__BB0_9:
	and.b32  	%r104, %r17, 65520;
	or.b32  	%r19, %r104, %r8;
	shl.b32 	%r105, %r19, 3;
	add.s32 	%r107, %r85, %r105;
	st.shared.f64 	[%r107], %fd214;
	and.b32  	%r20, %r7, 63;
	add.s32 	%r108, %r20, %r6;
	shr.u32 	%r22, %r7, 6;
	max.s32 	%r109, %r22, %r108;
	setp.ge.s32 	%p6, %r109, %r72;
	mov.f64 	%fd215, 0d0000000000000000;
	@%p6 bra 	$L__BB0_11;
	mad.lo.s32 	%r110, %r22, %r72, %r108;
	mul.wide.u32 	%rd22, %r110, 8;
	add.s64 	%rd23, %rd2, %rd22;
	ld.global.nc.f64 	%fd215, [%rd23];
$L__BB0_11:
	and.b32  	%r111, %r7, 32704;
	or.b32  	%r23, %r111, %r20;
	shl.b32 	%r112, %r23, 3;
	mov.u32 	%r113, _ZZ34square_dgemm_kernel_2d_blocktilingiPKdS0_PdE2Bs;
	add.s32 	%r114, %r113, %r112;
	st.shared.f64 	[%r114], %fd215;
	shr.u32 	%r24, %r11, 6;
	max.s32 	%r115, %r24, %r108;
	setp.ge.s32 	%p7, %r115, %r72;
	mov.f64 	%fd216, 0d0000000000000000;
	@%p7 bra 	$L__BB0_13;
	mad.lo.s32 	%r116, %r24, %r72, %r108;
	mul.wide.u32 	%rd24, %r116, 8;
	add.s64 	%rd25, %rd2, %rd24;
	ld.global.nc.f64 	%fd216, [%rd25];
$L__BB0_13:
	and.b32  	%r117, %r11, 65472;
	or.b32  	%r25, %r117, %r20;
	shl.b32 	%r118, %r25, 3;
	add.s32 	%r120, %r113, %r118;
	st.shared.f64 	[%r120], %fd216;
	shr.u32 	%r26, %r14, 6;
	max.s32 	%r121, %r26, %r108;
	setp.ge.s32 	%p8, %r121, %r72;
	mov.f64 	%fd217, 0d0000000000000000;
	@%p8 bra 	$L__BB0_15;
	mad.lo.s32 	%r122, %r26, %r72, %r108;
	mul.wide.u32 	%rd26, %r122, 8;
	add.s64 	%rd27, %rd2, %rd26;
	ld.global.nc.f64 	%fd217, [%rd27];
$L__BB0_15:
	and.b32  	%r123, %r14, 65472;
	or.b32  	%r27, %r123, %r20;
	shl.b32 	%r124, %r27, 3;
	add.s32 	%r126, %r113, %r124;
	st.shared.f64 	[%r126], %fd217;
	shr.u32 	%r28, %r17, 6;
	max.s32 	%r127, %r28, %r108;
	setp.ge.s32 	%p9, %r127, %r72;
	mov.f64 	%fd218, 0d0000000000000000;
	@%p9 bra 	$L__BB0_17;
	mad.lo.s32 	%r128, %r28, %r72, %r108;
	mul.wide.u32 	%rd28, %r128, 8;
	add.s64 	%rd29, %rd2, %rd28;
	ld.global.nc.f64 	%fd218, [%rd29];
$L__BB0_17:
	and.b32  	%r130, %r17, 65472;
	or.b32  	%r29, %r130, %r20;
	shl.b32 	%r131, %r29, 3;
	add.s32 	%r133, %r113, %r131;
	st.shared.f64 	[%r133], %fd218;
	bar.sync 	0;
	setp.lt.s32 	%p10, %r72, 17;
	mov.b32 	%r228, 0;
	mov.f64 	%fd243, 0d0000000000000000;
	mov.f64 	%fd244, %fd243;
	mov.f64 	%fd245, %fd243;
	mov.f64 	%fd246, %fd243;
	mov.f64 	%fd247, %fd243;
	mov.f64 	%fd248, %fd243;
	mov.f64 	%fd249, %fd243;
	mov.f64 	%fd250, %fd243;
	mov.f64 	%fd251, %fd243;
	mov.f64 	%fd252, %fd243;
	mov.f64 	%fd253, %fd243;
	mov.f64 	%fd254, %fd243;
	mov.f64 	%fd255, %fd243;
	mov.f64 	%fd256, %fd243;
	mov.f64 	%fd257, %fd243;
	mov.f64 	%fd258, %fd243;
	@%p10 bra 	$L__BB0_38;
	add.s32 	%r136, %r72, 15;
	shr.s32 	%r137, %r136, 31;
	shr.u32 	%r138, %r137, 28;
	add.s32 	%r139, %r136, %r138;
	shr.s32 	%r140, %r139, 4;
	max.s32 	%r30, %r140, 2;
	mov.b32 	%r224, 0;
	mov.b32 	%r223, 1;
	mov.f64 	%fd243, 0d0000000000000000;
$L__BB0_19:
	ld.param.u64 	%rd66, [_Z34square_dgemm_kernel_2d_blocktilingiPKdS0_Pd_param_1];
	cvta.to.global.u64 	%rd3, %rd66;
	xor.b32  	%r228, %r224, 1;
	shl.b32 	%r34, %r223, 4;
	or.b32  	%r141, %r34, %r8;
	max.s32 	%r142, %r9, %r141;
	setp.ge.s32 	%p11, %r142, %r72;
	mov.f64 	%fd235, 0d0000000000000000;
	@%p11 bra 	$L__BB0_21;
	mad.lo.s32 	%r143, %r9, %r72, %r141;
	mul.wide.u32 	%rd30, %r143, 8;
	add.s64 	%rd31, %rd3, %rd30;
	ld.global.nc.f64 	%fd235, [%rd31];
$L__BB0_21:
	shl.b32 	%r144, %r228, 13;
	mov.u32 	%r145, _ZZ34square_dgemm_kernel_2d_blocktilingiPKdS0_PdE2As;
	add.s32 	%r36, %r145, %r144;
	add.s32 	%r147, %r36, %r84;
	st.shared.f64 	[%r147], %fd235;
	max.s32 	%r148, %r12, %r141;
	setp.ge.s32 	%p12, %r148, %r72;
	mov.f64 	%fd236, 0d0000000000000000;
	@%p12 bra 	$L__BB0_23;
	mad.lo.s32 	%r149, %r12, %r72, %r141;
	mul.wide.u32 	%rd32, %r149, 8;
	add.s64 	%rd33, %rd3, %rd32;
	ld.global.nc.f64 	%fd236, [%rd33];
$L__BB0_23:
	add.s32 	%r151, %r36, %r91;
	st.shared.f64 	[%r151], %fd236;
	max.s32 	%r152, %r15, %r141;
	setp.ge.s32 	%p13, %r152, %r72;
	mov.f64 	%fd237, 0d0000000000000000;
	@%p13 bra 	$L__BB0_25;
	mad.lo.s32 	%r153, %r15, %r72, %r141;
	mul.wide.u32 	%rd34, %r153, 8;
	add.s64 	%rd35, %rd3, %rd34;
	ld.global.nc.f64 	%fd237, [%rd35];
$L__BB0_25:
	add.s32 	%r155, %r36, %r98;
	st.shared.f64 	[%r155], %fd237;
	max.s32 	%r156, %r18, %r141;
	setp.ge.s32 	%p14, %r156, %r72;
	mov.f64 	%fd238, 0d0000000000000000;
	@%p14 bra 	$L__BB0_27;
	mad.lo.s32 	%r157, %r18, %r72, %r141;
	mul.wide.u32 	%rd36, %r157, 8;
	add.s64 	%rd37, %rd3, %rd36;
	ld.global.nc.f64 	%fd238, [%rd37];
$L__BB0_27:
	ld.param.u64 	%rd67, [_Z34square_dgemm_kernel_2d_blocktilingiPKdS0_Pd_param_2];
	cvta.to.global.u64 	%rd4, %rd67;
	add.s32 	%r159, %r36, %r105;
	st.shared.f64 	[%r159], %fd238;
	add.s32 	%r37, %r22, %r34;
	max.s32 	%r160, %r37, %r108;
	setp.ge.s32 	%p15, %r160, %r72;
	mov.f64 	%fd239, 0d0000000000000000;
	@%p15 bra 	$L__BB0_29;
	mad.lo.s32 	%r161, %r37, %r72, %r108;
	mul.wide.u32 	%rd38, %r161, 8;
	add.s64 	%rd39, %rd4, %rd38;
	ld.global.nc.f64 	%fd239, [%rd39];
$L__BB0_29:
	shl.b32 	%r162, %r228, 13;
	mov.u32 	%r163, _ZZ34square_dgemm_kernel_2d_blocktilingiPKdS0_PdE2Bs;
	add.s32 	%r38, %r163, %r162;
	add.s32 	%r165, %r38, %r112;
	st.shared.f64 	[%r165], %fd239;
	add.s32 	%r39, %r24, %r34;
	max.s32 	%r166, %r39, %r108;
	setp.ge.s32 	%p16, %r166, %r72;
	mov.f64 	%fd240, 0d0000000000000000;
	@%p16 bra 	$L__BB0_31;
	mad.lo.s32 	%r167, %r39, %r72, %r108;
	mul.wide.u32 	%rd40, %r167, 8;
	add.s64 	%rd41, %rd4, %rd40;
	ld.global.nc.f64 	%fd240, [%rd41];
$L__BB0_31:
	add.s32 	%r169, %r38, %r118;
	st.shared.f64 	[%r169], %fd240;
	add.s32 	%r40, %r26, %r34;
	max.s32 	%r170, %r40, %r108;
	setp.ge.s32 	%p17, %r170, %r72;
	mov.f64 	%fd241, 0d0000000000000000;
	@%p17 bra 	$L__BB0_33;
	mad.lo.s32 	%r171, %r40, %r72, %r108;
	mul.wide.u32 	%rd42, %r171, 8;
	add.s64 	%rd43, %rd4, %rd42;
	ld.global.nc.f64 	%fd241, [%rd43];
$L__BB0_33:
	add.s32 	%r173, %r38, %r124;
	st.shared.f64 	[%r173], %fd241;
	add.s32 	%r41, %r28, %r34;
	max.s32 	%r174, %r41, %r108;
	setp.ge.s32 	%p18, %r174, %r72;
	mov.f64 	%fd242, 0d0000000000000000;
	@%p18 bra 	$L__BB0_35;
	mad.lo.s32 	%r175, %r41, %r72, %r108;
	mul.wide.u32 	%rd44, %r175, 8;
	add.s64 	%rd45, %rd4, %rd44;
	ld.global.nc.f64 	%fd242, [%rd45];
$L__BB0_35:
	add.s32 	%r178, %r38, %r131;
	st.shared.f64 	[%r178], %fd242;
	bar.sync 	0;
	shl.b32 	%r179, %r224, 13;
	shl.b32 	%r180, %r3, 9;
	mov.u32 	%r181, _ZZ34square_dgemm_kernel_2d_blocktilingiPKdS0_PdE2As;
	add.s32 	%r182, %r180, %r181;
	add.s32 	%r183, %r182, %r179;
	add.s32 	%r226, %r183, 256;
	shl.b32 	%r184, %r4, 5;
	mov.u32 	%r185, _ZZ34square_dgemm_kernel_2d_blocktilingiPKdS0_PdE2Bs;
	add.s32 	%r186, %r184, %r185;
	add.s32 	%r187, %r186, %r179;
	add.s32 	%r225, %r187, 512;
	mov.b32 	%r227, 256;
$L__BB0_36:
	ld.shared.f64 	%fd147, [%r226+-256];
	ld.shared.f64 	%fd148, [%r226+-128];
	ld.shared.f64 	%fd149, [%r226];
	ld.shared.f64 	%fd150, [%r226+128];
	ld.shared.f64 	%fd151, [%r225+-512];
	ld.shared.f64 	%fd152, [%r225+-504];
	ld.shared.f64 	%fd153, [%r225+-496];
	ld.shared.f64 	%fd154, [%r225+-488];
	fma.rn.f64 	%fd155, %fd147, %fd151, %fd258;
	fma.rn.f64 	%fd156, %fd147, %fd152, %fd257;
	fma.rn.f64 	%fd157, %fd147, %fd153, %fd256;
	fma.rn.f64 	%fd158, %fd147, %fd154, %fd255;
	fma.rn.f64 	%fd159, %fd148, %fd151, %fd254;
	fma.rn.f64 	%fd160, %fd148, %fd152, %fd253;
	fma.rn.f64 	%fd161, %fd148, %fd153, %fd252;
	fma.rn.f64 	%fd162, %fd148, %fd154, %fd251;
	fma.rn.f64 	%fd163, %fd149, %fd151, %fd250;
	fma.rn.f64 	%fd164, %fd149, %fd152, %fd249;
	fma.rn.f64 	%fd165, %fd149, %fd153, %fd248;
	fma.rn.f64 	%fd166, %fd149, %fd154, %fd247;
	fma.rn.f64 	%fd167, %fd150, %fd151, %fd246;
	fma.rn.f64 	%fd168, %fd150, %fd152, %fd245;
	fma.rn.f64 	%fd169, %fd150, %fd153, %fd244;
	fma.rn.f64 	%fd170, %fd150, %fd154, %fd243;
	ld.shared.f64 	%fd171, [%r226+-248];
	ld.shared.f64 	%fd172, [%r226+-120];
	ld.shared.f64 	%fd173, [%r226+8];
	ld.shared.f64 	%fd174, [%r226+136];
	ld.shared.f64 	%fd175, [%r225];
	ld.shared.f64 	%fd176, [%r225+8];
	ld.shared.f64 	%fd177, [%r225+16];
	ld.shared.f64 	%fd178, [%r225+24];
	fma.rn.f64 	%fd258, %fd171, %fd175, %fd155;
	fma.rn.f64 	%fd257, %fd171, %fd176, %fd156;
	fma.rn.f64 	%fd256, %fd171, %fd177, %fd157;
	fma.rn.f64 	%fd255, %fd171, %fd178, %fd158;
	fma.rn.f64 	%fd254, %fd172, %fd175, %fd159;
	fma.rn.f64 	%fd253, %fd172, %fd176, %fd160;
	fma.rn.f64 	%fd252, %fd172, %fd177, %fd161;
	fma.rn.f64 	%fd251, %fd172, %fd178, %fd162;
	fma.rn.f64 	%fd250, %fd173, %fd175, %fd163;
	fma.rn.f64 	%fd249, %fd173, %fd176, %fd164;
	fma.rn.f64 	%fd248, %fd173, %fd177, %fd165;
	fma.rn.f64 	%fd247, %fd173, %fd178, %fd166;
	fma.rn.f64 	%fd246, %fd174, %fd175, %fd167;
	fma.rn.f64 	%fd245, %fd174, %fd176, %fd168;
	fma.rn.f64 	%fd244, %fd174, %fd177, %fd169;
	fma.rn.f64 	%fd243, %fd174, %fd178, %fd170;
	add.s32 	%r227, %r227, 16;
	add.s32 	%r226, %r226, 16;
	add.s32 	%r225, %r225, 1024;
	setp.ne.s32 	%p19, %r227, 384;
	@%p19 bra 	$L__BB0_36;
	bar.sync 	0;
	add.s32 	%r223, %r223, 1;
	setp.ne.s32 	%p20, %r223, %r30;
	mov.u32 	%r224, %r228;
	@%p20 bra 	$L__BB0_19;
$L__BB0_38:
	shl.b32 	%r189, %r228, 13;
	shl.b32 	%r190, %r3, 9;
	add.s32 	%r191, %r189, %r190;
	mov.u32 	%r192, _ZZ34square_dgemm_kernel_2d_blocktilingiPKdS0_PdE2As;
	add.s32 	%r193, %r191, %r192;
	add.s32 	%r230, %r193, 256;
	shl.b32 	%r194, %r4, 5;
	add.s32 	%r195, %r189, %r194;
	mov.u32 	%r196, _ZZ34square_dgemm_kernel_2d_blocktilingiPKdS0_PdE2Bs;
	add.s32 	%r197, %r195, %r196;
	add.s32 	%r229, %r197, 512;
	mov.b32 	%r231, 256;
$L__BB0_39:
	ld.shared.f64 	%fd179, [%r230+-256];
	ld.shared.f64 	%fd180, [%r230+-128];
	ld.shared.f64 	%fd181, [%r230];
	ld.shared.f64 	%fd182, [%r230+128];
	ld.shared.f64 	%fd183, [%r229+-512];
	ld.shared.f64 	%fd184, [%r229+-504];
	ld.shared.f64 	%fd185, [%r229+-496];
	ld.shared.f64 	%fd186, [%r229+-488];
	fma.rn.f64 	%fd187, %fd179, %fd183, %fd258;
	fma.rn.f64 	%fd188, %fd179, %fd184, %fd257;
	fma.rn.f64 	%fd189, %fd179, %fd185, %fd256;
	fma.rn.f64 	%fd190, %fd179, %fd186, %fd255;
	fma.rn.f64 	%fd191, %fd180, %fd183, %fd254;
	fma.rn.f64 	%fd192, %fd180, %fd184, %fd253;
	fma.rn.f64 	%fd193, %fd180, %fd185, %fd252;
	fma.rn.f64 	%fd194, %fd180, %fd186, %fd251;
	fma.rn.f64 	%fd195, %fd181, %fd183, %fd250;
	fma.rn.f64 	%fd196, %fd181, %fd184, %fd249;
	fma.rn.f64 	%fd197, %fd181, %fd185, %fd248;
	fma.rn.f64 	%fd198, %fd181, %fd186, %fd247;
	fma.rn.f64 	%fd199, %fd182, %fd183, %fd246;
	fma.rn.f64 	%fd200, %fd182, %fd184, %fd245;
	fma.rn.f64 	%fd201, %fd182, %fd185, %fd244;
	fma.rn.f64 	%fd202, %fd182, %fd186, %fd243;
	ld.shared.f64 	%fd203, [%r230+-248];
	ld.shared.f64 	%fd204, [%r230+-120];
	ld.shared.f64 	%fd205, [%r230+8];
	ld.shared.f64 	%fd206, [%r230+136];
	ld.shared.f64 	%fd207, [%r229];
	ld.shared.f64 	%fd208, [%r229+8];
	ld.shared.f64 	%fd209, [%r229+16];
	ld.shared.f64 	%fd210, [%r229+24];
	fma.rn.f64 	%fd258, %fd203, %fd207, %fd187;
	fma.rn.f64 	%fd257, %fd203, %fd208, %fd188;
	fma.rn.f64 	%fd256, %fd203, %fd209, %fd189;
	fma.rn.f64 	%fd255, %fd203, %fd210, %fd190;
	fma.rn.f64 	%fd254, %fd204, %fd207, %fd191;
	fma.rn.f64 	%fd253, %fd204, %fd208, %fd192;
	fma.rn.f64 	%fd252, %fd204, %fd209, %fd193;
	fma.rn.f64 	%fd251, %fd204, %fd210, %fd194;
	fma.rn.f64 	%fd250, %fd205, %fd207, %fd195;
	fma.rn.f64 	%fd249, %fd205, %fd208, %fd196;
	fma.rn.f64 	%fd248, %fd205, %fd209, %fd197;
	fma.rn.f64 	%fd247, %fd205, %fd210, %fd198;
	fma.rn.f64 	%fd246, %fd206, %fd207, %fd199;
	fma.rn.f64 	%fd245, %fd206, %fd208, %fd200;
	fma.rn.f64 	%fd244, %fd206, %fd209, %fd201;
	fma.rn.f64 	%fd243, %fd206, %fd210, %fd202;
	add.s32 	%r231, %r231, 16;
	add.s32 	%r230, %r230, 16;
	add.s32 	%r229, %r229, 1024;
	setp.ne.s32 	%p21, %r231, 384;
	@%p21 bra 	$L__BB0_39;
	ld.param.u64 	%rd68, [_Z34square_dgemm_kernel_2d_blocktilingiPKdS0_Pd_param_3];
	cvta.to.global.u64 	%rd5, %rd68;
	shl.b32 	%r198, %r3, 2;
	add.s32 	%r60, %r5, %r198;
	shl.b32 	%r199, %r4, 2;
	mov.u32 	%r200, %ctaid.x;
	shl.b32 	%r201, %r200, 6;
	add.s32 	%r202, %r201, %r199;
	mul.lo.s32 	%r62, %r60, %r72;
	max.s32 	%r203, %r60, %r202;
	setp.ge.s32 	%p22, %r203, %r72;
	@%p22 bra 	$L__BB0_42;
	add.s32 	%r204, %r202, %r62;
	mul.wide.u32 	%rd46, %r204, 8;
	add.s64 	%rd47, %rd5, %rd46;
	st.global.f64 	[%rd47], %fd258;
$L__BB0_42:
	add.s32 	%r63, %r202, 1;
	max.s32 	%r205, %r60, %r63;
	setp.ge.s32 	%p23, %r205, %r72;
	cvt.u64.u32 	%rd48, %r62;
	cvt.u64.u32 	%rd6, %r202;
	add.s64 	%rd49, %rd6, %rd48;
	shl.b64 	%rd50, %rd49, 3;
	add.s64 	%rd7, %rd5, %rd50;
	@%p23 bra 	$L__BB0_44;
	st.global.f64 	[%rd7+8], %fd257;
$L__BB0_44:
	add.s32 	%r64, %r202, 2;
	max.s32 	%r206, %r60, %r64;
	setp.ge.s32 	%p24, %r206, %r72;
	@%p24 bra 	$L__BB0_46;
	st.global.f64 	[%rd7+16], %fd256;
$L__BB0_46:
	add.s32 	%r65, %r202, 3;
	max.s32 	%r207, %r60, %r65;
	setp.ge.s32 	%p25, %r207, %r72;
	@%p25 bra 	$L__BB0_48;
	st.global.f64 	[%rd7+24], %fd255;
$L__BB0_48:
	add.s32 	%r66, %r60, 1;
	add.s32 	%r67, %r62, %r72;
	max.s32 	%r208, %r66, %r202;
	setp.ge.s32 	%p26, %r208, %r72;
	@%p26 bra 	$L__BB0_50;
	add.s32 	%r209, %r202, %r67;
	mul.wide.u32 	%rd51, %r209, 8;
	add.s64 	%rd52, %rd5, %rd51;
	st.global.f64 	[%rd52], %fd254;
$L__BB0_50:
	max.s32 	%r210, %r66, %r63;
	setp.ge.s32 	%p27, %r210, %r72;
	cvt.u64.u32 	%rd53, %r67;
	add.s64 	%rd54, %rd6, %rd53;
	shl.b64 	%rd55, %rd54, 3;
	add.s64 	%rd8, %rd5, %rd55;
	@%p27 bra 	$L__BB0_52;
	st.global.f64 	[%rd8+8], %fd253;
$L__BB0_52:
	max.s32 	%r211, %r66, %r64;
	setp.ge.s32 	%p28, %r211, %r72;
	@%p28 bra 	$L__BB0_54;
	st.global.f64 	[%rd8+16], %fd252;
$L__BB0_54:
	max.s32 	%r212, %r66, %r65;
	setp.ge.s32 	%p29, %r212, %r72;
	@%p29 bra 	$L__BB0_56;
	st.global.f64 	[%rd8+24], %fd251;
$L__BB0_56:
	add.s32 	%r68, %r60, 2;
	add.s32 	%r69, %r67, %r72;
	max.s32 	%r213, %r68, %r202;
	setp.ge.s32 	%p30, %r213, %r72;
	@%p30 bra 	$L__BB0_58;
	add.s32 	%r214, %r202, %r69;
	mul.wide.u32 	%rd56, %r214, 8;
	add.s64 	%rd57, %rd5, %rd56;
	st.global.f64 	[%rd57], %fd250;
$L__BB0_58:
	max.s32 	%r215, %r68, %r63;
	setp.ge.s32 	%p31, %r215, %r72;
	cvt.u64.u32 	%rd58, %r69;
	add.s64 	%rd59, %rd6, %rd58;
	shl.b64 	%rd60, %rd59, 3;
	add.s64 	%rd9, %rd5, %rd60;
	@%p31 bra 	$L__BB0_60;
	st.global.f64 	[%rd9+8], %fd249;
$L__BB0_60:
	max.s32 	%r216, %r68, %r64;
	setp.ge.s32 	%p32, %r216, %r72;
	@%p32 bra 	$L__BB0_62;
	st.global.f64 	[%rd9+16], %fd248;
$L__BB0_62:
	max.s32 	%r217, %r68, %r65;
	setp.ge.s32 	%p33, %r217, %r72;
	@%p33 bra 	$L__BB0_64;
	st.global.f64 	[%rd9+24], %fd247;
$L__BB0_64:
	add.s32 	%r70, %r60, 3;
	add.s32 	%r71, %r69, %r72;
	max.s32 	%r218, %r70, %r202;
	setp.ge.s32 	%p34, %r218, %r72;
	@%p34 bra 	$L__BB0_66;
	add.s32 	%r219, %r202, %r71;
	mul.wide.u32 	%rd61, %r219, 8;
	add.s64 	%rd62, %rd5, %rd61;
	st.global.f64 	[%rd62], %fd246;
$L__BB0_66:
	max.s32 	%r220, %r70, %r63;
	setp.ge.s32 	%p35, %r220, %r72;
	cvt.u64.u32 	%rd63, %r71;
	add.s64 	%rd64, %rd6, %rd63;
	shl.b64 	%rd65, %rd64, 3;
	add.s64 	%rd10, %rd5, %rd65;
	@%p35 bra 	$L__BB0_68;
	st.global.f64 	[%rd10+8], %fd245;
$L__BB0_68:
	max.s32 	%r221, %r70, %r64;
	setp.ge.s32 	%p36, %r221, %r72;
	@%p36 bra 	$L__BB0_70;
	st.global.f64 	[%rd10+16], %fd244;
$L__BB0_70:
	max.s32 	%r222, %r70, %r65;
	setp.ge.s32 	%p37, %r222, %r72;
	@%p37 bra 	$L__BB0_72;
	st.global.f64 	[%rd10+24], %fd243;
$L__BB0_72:
	ret;

}


// ===== COMPILED SASS (sm_100) =====

	.target	sm_100

	.elftype	@"ET_EXEC"


//--------------------- .note.nv.tkinfo           --------------------------
	.section	.note.nv.tkinfo,"",@"SHT_NOTE"
	.sectionflags	@"SHF_NOTE_NV_TKINFO"
	.tkinfo
        /*0018*/ 	.word	0x00000002
        /*0030*/ 	.string	""
        /*0030*/ 	.string	"ptxas"
        /*0030*/ 	.string	"Cuda compilation tools, release 13.0, V13.0.88"
        /*0030*/ 	.string	"Build cuda_13.0.r13.0/compiler.36424714_0"
        /*0030*/ 	.string	"-arch sm_100 -m 64 "



//--------------------- .note.nv.cuinfo           --------------------------
	.section	.note.nv.cuinfo,"",@"SHT_NOTE"
	.sectionflags	@"SHF_NOTE_NV_CUINFO"
        /*0018*/ 	.short	0x0002
        /*001a*/ 	.short	0x0064
        /*001c*/ 	.short	0x0082
	.zero		2


//--------------------- .nv.info                  --------------------------
	.section	.nv.info,"",@"SHT_CUDA_INFO"
	.align	4


	//----- nvinfo : EIATTR_REGCOUNT
	.align		4
        /*0000*/ 	.byte	0x04, 0x2f
        /*0002*/ 	.short	(.L_1 - .L_0)
	.align		4
.L_0:
        /*0004*/ 	.word	index@(_Z34square_dgemm_kernel_2d_blocktilingiPKdS0_Pd)
        /*0008*/ 	.word	0x0000004c


	//----- nvinfo : EIATTR_FRAME_SIZE
	.align		4
.L_1:
        /*000c*/ 	.byte	0x04, 0x11
        /*000e*/ 	.short	(.L_3 - .L_2)
	.align		4
.L_2:
        /*0010*/ 	.word	index@(_Z34square_dgemm_kernel_2d_blocktilingiPKdS0_Pd)
        /*0014*/ 	.word	0x00000000


	//----- nvinfo : EIATTR_MIN_STACK_SIZE
	.align		4
.L_3:
        /*0018*/ 	.byte	0x04, 0x12
        /*001a*/ 	.short	(.L_5 - .L_4)
	.align		4
.L_4:
        /*001c*/ 	.word	index@(_Z34square_dgemm_kernel_2d_blocktilingiPKdS0_Pd)
        /*0020*/ 	.word	0x00000000
.L_5:


//--------------------- .nv.compat                --------------------------
	.section	.nv.compat,"",@"SHT_CUDA_COMPAT_INFO"
	.align	4
        /*0000*/ 	.byte	0x02, 0x09, 0x00, 0x00, 0x02, 0x02, 0x01, 0x00, 0x02, 0x05, 0x05, 0x00, 0x03, 0x07, 0x01, 0x01
        /*0010*/ 	.byte	0x02, 0x03, 0x00, 0x00, 0x02, 0x06, 0x01, 0x00, 0x04, 0x0b, 0x08, 0x00, 0x01, 0x00, 0x00, 0x00
        /*0020*/ 	.byte	0x00, 0x00, 0x00, 0x00


//--------------------- .nv.info._Z34square_dgemm_kernel_2d_blocktilingiPKdS0_Pd --------------------------
	.section	.nv.info._Z34square_dgemm_kernel_2d_blocktilingiPKdS0_Pd,"",@"SHT_CUDA_INFO"
	.sectionflags	@""
	.align	4


	//----- nvinfo : EIATTR_CUDA_API_VERSION
	.align		4
        /*0000*/ 	.byte	0x04, 0x37
        /*0002*/ 	.short	(.L_7 - .L_6)
.L_6:
        /*0004*/ 	.word	0x00000082


	//----- nvinfo : EIATTR_KPARAM_INFO
	.align		4
.L_7:
        /*0008*/ 	.byte	0x04, 0x17
        /*000a*/ 	.short	(.L_9 - .L_8)
.L_8:
        /*000c*/ 	.word	0x00000000
        /*0010*/ 	.short	0x0003
        /*0012*/ 	.short	0x0018
        /*0014*/ 	.byte	0x00, 0xf5, 0x21, 0x00


	//----- nvinfo : EIATTR_KPARAM_INFO
	.align		4
.L_9:
        /*0018*/ 	.byte	0x04, 0x17
        /*001a*/ 	.short	(.L_11 - .L_10)
.L_10:
        /*001c*/ 	.word	0x00000000
        /*0020*/ 	.short	0x0002
        /*0022*/ 	.short	0x0010
        /*0024*/ 	.byte	0x00, 0xf5, 0x21, 0x00


	//----- nvinfo : EIATTR_KPARAM_INFO
	.align		4
.L_11:
        /*0028*/ 	.byte	0x04, 0x17
        /*002a*/ 	.short	(.L_13 - .L_12)
.L_12:
        /*002c*/ 	.word	0x00000000
        /*0030*/ 	.short	0x0001
        /*0032*/ 	.short	0x0008
        /*0034*/ 	.byte	0x00, 0xf5, 0x21, 0x00


	//----- nvinfo : EIATTR_KPARAM_INFO
	.align		4
.L_13:
        /*0038*/ 	.byte	0x04, 0x17
        /*003a*/ 	.short	(.L_15 - .L_14)
.L_14:
        /*003c*/ 	.word	0x00000000
        /*0040*/ 	.short	0x0000
        /*0042*/ 	.short	0x0000
        /*0044*/ 	.byte	0x00, 0xf0, 0x11, 0x00


	//----- nvinfo : EIATTR_SPARSE_MMA_MASK
	.align		4
.L_15:
        /*0048*/ 	.byte	0x03, 0x50
        /*004a*/ 	.short	0x0000


	//----- nvinfo : EIATTR_MAXREG_COUNT
	.align		4
        /*004c*/ 	.byte	0x03, 0x1b
        /*004e*/ 	.short	0x00ff


	//----- nvinfo : EIATTR_NUM_BARRIERS
	.align		4
        /*0050*/ 	.byte	0x02, 0x4c
        /*0052*/ 	.byte	0x01
	.zero		1


	//----- nvinfo : EIATTR_MERCURY_ISA_VERSION
	.align		4
        /*0054*/ 	.byte	0x03, 0x5f
        /*0056*/ 	.short	0x0101


	//----- nvinfo : EIATTR_VRC_CTA_INIT_COUNT
	.align		4
        /*0058*/ 	.byte	0x02, 0x4a
	.zero		1
	.zero		1


	//----- nvinfo : EIATTR_EXIT_INSTR_OFFSETS
	.align		4
        /*005c*/ 	.byte	0x04, 0x1c
        /*005e*/ 	.short	(.L_17 - .L_16)


	//   ....[0]....
.L_16:
        /*0060*/ 	.word	0x000000a0


	//   ....[1]....
        /*0064*/ 	.word	0x00002b80


	//   ....[2]....
        /*0068*/ 	.word	0x00002ba0


	//----- nvinfo : EIATTR_CBANK_PARAM_SIZE
	.align		4
.L_17:
        /*006c*/ 	.byte	0x03, 0x19
        /*006e*/ 	.short	0x0020


	//----- nvinfo : EIATTR_PARAM_CBANK
	.align		4
        /*0070*/ 	.byte	0x04, 0x0a
        /*0072*/ 	.short	(.L_19 - .L_18)
	.align		4
.L_18:
        /*0074*/ 	.word	index@(.nv.constant0._Z34square_dgemm_kernel_2d_blocktilingiPKdS0_Pd)
        /*0078*/ 	.short	0x0380
        /*007a*/ 	.short	0x0020


	//----- nvinfo : EIATTR_SW_WAR
	.align		4
.L_19:
        /*007c*/ 	.byte	0x04, 0x36
        /*007e*/ 	.short	(.L_21 - .L_20)
.L_20:
        /*0080*/ 	.word	0x00000008
.L_21:


//--------------------- .nv.callgraph             --------------------------
	.section	.nv.callgraph,"",@"SHT_CUDA_CALLGRAPH"
	.align	4
	.sectionentsize	8
	.align		4
        /*0000*/ 	.word	0x00000000
	.align		4
        /*0004*/ 	.word	0xffffffff
	.align		4
        /*0008*/ 	.word	0x00000000
	.align		4
        /*000c*/ 	.word	0xfffffffe
	.align		4
        /*0010*/ 	.word	0x00000000
	.align		4
        /*0014*/ 	.word	0xfffffffd
	.align		4
        /*0018*/ 	.word	0x00000000
	.align		4
        /*001c*/ 	.word	0xfffffffc


//--------------------- .text._Z34square_dgemm_kernel_2d_blocktilingiPKdS0_Pd --------------------------
	.section	.text._Z34square_dgemm_kernel_2d_blocktilingiPKdS0_Pd,"ax",@progbits
	.align	128
        .global         _Z34square_dgemm_kernel_2d_blocktilingiPKdS0_Pd
        .type           _Z34square_dgemm_kernel_2d_blocktilingiPKdS0_Pd,@function
        .size           _Z34square_dgemm_kernel_2d_blocktilingiPKdS0_Pd,(.L_x_5 - _Z34square_dgemm_kernel_2d_blocktilingiPKdS0_Pd)
        .other          _Z34square_dgemm_kernel_2d_blocktilingiPKdS0_Pd,@"STO_CUDA_ENTRY STV_DEFAULT"
_Z34square_dgemm_kernel_2d_blocktilingiPKdS0_Pd:
.text._Z34square_dgemm_kernel_2d_blocktilingiPKdS0_Pd:
[----:B------:R-:W-:Y:S01]  /*0000*/  LDC R1, c[0x0][0x37c] ;  /* 0x0000df00ff017b82 */ /* 0x000fe20000000800 */
[----:B------:R-:W0:Y:S01]  /*0010*/  LDCU UR7, c[0x0][0x380] ;  /* 0x00007000ff0777ac */ /* 0x000e220008000800 */
[----:B------:R-:W1:Y:S06]  /*0020*/  S2R R12, SR_CTAID.X ;  /* 0x00000000000c7919 */ /* 0x000e6c0000002500 */
[----:B------:R-:W1:Y:S01]  /*0030*/  S2UR UR6, SR_CTAID.Y ;  /* 0x00000000000679c3 */ /* 0x000e620000002600 */
[----:B0-----:R-:W-:-:S04]  /*0040*/  UIADD3 UR4, UPT, UPT, UR7, 0x3f, URZ ;  /* 0x0000003f07047890 */ /* 0x001fc8000fffe0ff */
[----:B------:R-:W-:-:S04]  /*0050*/  USHF.R.S32.HI UR5, URZ, 0x1f, UR4 ;  /* 0x0000001fff057899 */ /* 0x000fc80008011404 */
[----:B------:R-:W-:-:S04]  /*0060*/  ULEA.HI UR5, UR5, UR4, URZ, 0x6 ;  /* 0x0000000405057291 */ /* 0x000fc8000f8f30ff */
[----:B------:R-:W-:Y:S01]  /*0070*/  USHF.R.S32.HI UR5, URZ, 0x6, UR5 ;  /* 0x00000006ff057899 */ /* 0x000fe20008011405 */
[----:B-1----:R-:W-:-:S05]  /*0080*/  VIMNMX R0, PT, PT, R12, UR6, !PT ;  /* 0x000000060c007c48 */ /* 0x002fca000ffe0100 */
[----:B------:R-:W-:-:S13]  /*0090*/  ISETP.GE.AND P0, PT, R0, UR5, PT ;  /* 0x0000000500007c0c */ /* 0x000fda000bf06270 */
[----:B------:R-:W-:Y:S05]  /*00a0*/  @P0 EXIT ;  /* 0x000000000000094d */ /* 0x000fea0003800000 */
[----:B------:R-:W0:Y:S01]  /*00b0*/  S2R R0, SR_TID.Y ;  /* 0x0000000000007919 */ /* 0x000e220000002200 */
[----:B------:R-:W-:Y:S01]  /*00c0*/  USHF.L.U32 UR4, UR6, 0x6, URZ ;  /* 0x0000000606047899 */ /* 0x000fe200080006ff */
[----:B------:R-:W1:Y:S01]  /*00d0*/  LDCU.64 UR8, c[0x0][0x358] ;  /* 0x00006b00ff0877ac */ /* 0x000e620008000a00 */
[----:B------:R-:W0:Y:S02]  /*00e0*/  S2R R3, SR_TID.X ;  /* 0x0000000000037919 */ /* 0x000e240000002100 */
[----:B0-----:R-:W-:Y:S01]  /*00f0*/  IMAD R5, R0, 0x10, R3 ;  /* 0x0000001000057824 */ /* 0x001fe200078e0203 */
[----:B------:R-:W-:-:S03]  /*0100*/  LOP3.LUT R7, R3, 0xf, RZ, 0xc0, !PT ;  /* 0x0000000f03077812 */ /* 0x000fc600078ec0ff */
[C---:B------:R-:W-:Y:S01]  /*0110*/  VIADD R6, R5.reuse, 0x100 ;  /* 0x0000010005067836 */ /* 0x040fe20000000000 */
[C---:B------:R-:W-:Y:S01]  /*0120*/  LEA.HI R8, R5.reuse, UR4, RZ, 0x1c ;  /* 0x0000000405087c11 */ /* 0x040fe2000f8fe0ff */
[C---:B------:R-:W-:Y:S01]  /*0130*/  VIADD R4, R5.reuse, 0x200 ;  /* 0x0000020005047836 */ /* 0x040fe20000000000 */
[----:B------:R-:W-:Y:S02]  /*0140*/  LOP3.LUT R11, R5, 0x3f, RZ, 0xc0, !PT ;  /* 0x0000003f050b7812 */ /* 0x000fe400078ec0ff */
[----:B------:R-:W-:Y:S02]  /*0150*/  VIMNMX R2, PT, PT, R7, R8, !PT ;  /* 0x0000000807027248 */ /* 0x000fe40007fe0100 */
[----:B------:R-:W-:Y:S01]  /*0160*/  LEA.HI R10, R6, UR4, RZ, 0x1c ;  /* 0x00000004060a7c11 */ /* 0x000fe2000f8fe0ff */
[----:B------:R-:W-:Y:S01]  /*0170*/  IMAD R11, R12, 0x40, R11 ;  /* 0x000000400c0b7824 */ /* 0x000fe200078e020b */
[----:B------:R-:W-:Y:S01]  /*0180*/  ISETP.GE.AND P6, PT, R2, UR7, PT ;  /* 0x0000000702007c0c */ /* 0x000fe2000bfc6270 */
[----:B------:R-:W-:Y:S01]  /*0190*/  VIADD R2, R5, 0x300 ;  /* 0x0000030005027836 */ /* 0x000fe20000000000 */
[----:B------:R-:W-:-:S02]  /*01a0*/  VIMNMX R9, PT, PT, R7, R10, !PT ;  /* 0x0000000a07097248 */ /* 0x000fc40007fe0100 */
[----:B------:R-:W-:Y:S02]  /*01b0*/  LEA.HI R12, R4, UR4, RZ, 0x1c ;  /* 0x00000004040c7c11 */ /* 0x000fe4000f8fe0ff */
[----:B------:R-:W-:Y:S02]  /*01c0*/  LEA.HI R16, R2, UR4, RZ, 0x1c ;  /* 0x0000000402107c11 */ /* 0x000fe4000f8fe0ff */
[----:B------:R-:W-:Y:S02]  /*01d0*/  ISETP.GE.AND P5, PT, R9, UR7, PT ;  /* 0x0000000709007c0c */ /* 0x000fe4000bfa6270 */
[C---:B------:R-:W-:Y:S02]  /*01e0*/  VIMNMX R13, PT, PT, R7.reuse, R16, !PT ;  /* 0x00000010070d7248 */ /* 0x040fe40007fe0100 */
[----:B------:R-:W-:Y:S01]  /*01f0*/  SHF.R.U32.HI R32, RZ, 0x6, R5 ;  /* 0x00000006ff207819 */ /* 0x000fe20000011605 */
[----:B------:R-:W0:Y:S01]  /*0200*/  @!P6 LDC.64 R14, c[0x0][0x388] ;  /* 0x0000e200ff0eeb82 */ /* 0x000e220000000a00 */
[----:B------:R-:W-:-:S02]  /*0210*/  VIMNMX R9, PT, PT, R7, R12, !PT ;  /* 0x0000000c07097248 */ /* 0x000fc40007fe0100 */
[----:B------:R-:W-:Y:S02]  /*0220*/  ISETP.GE.AND P3, PT, R13, UR7, PT ;  /* 0x000000070d007c0c */ /* 0x000fe4000bf66270 */
[----:B------:R-:W-:Y:S02]  /*0230*/  VIMNMX R13, PT, PT, R11, R32, !PT ;  /* 0x000000200b0d7248 */ /* 0x000fe40007fe0100 */
[----:B------:R-:W-:Y:S01]  /*0240*/  ISETP.GE.AND P4, PT, R9, UR7, PT ;  /* 0x0000000709007c0c */ /* 0x000fe2000bf86270 */
[----:B------:R-:W-:Y:S01]  /*0250*/  @!P6 IMAD R9, R8, UR7, R7 ;  /* 0x000000070809ec24 */ /* 0x000fe2000f8e0207 */
[----:B------:R-:W-:Y:S01]  /*0260*/  SHF.R.U32.HI R36, RZ, 0x6, R4 ;  /* 0x00000006ff247819 */ /* 0x000fe20000011604 */
[----:B------:R-:W2:Y:S01]  /*0270*/  @!P5 LDC.64 R26, c[0x0][0x388] ;  /* 0x0000e200ff1adb82 */ /* 0x000ea20000000a00 */
[----:B------:R-:W-:Y:S02]  /*0280*/  ISETP.GE.AND P2, PT, R13, UR7, PT ;  /* 0x000000070d007c0c */ /* 0x000fe4000bf46270 */
[----:B------:R-:W-:-:S02]  /*0290*/  SHF.R.U32.HI R34, RZ, 0x6, R6 ;  /* 0x00000006ff227819 */ /* 0x000fc40000011606 */
[C---:B------:R-:W-:Y:S02]  /*02a0*/  VIMNMX R13, PT, PT, R11.reuse, R36, !PT ;  /* 0x000000240b0d7248 */ /* 0x040fe40007fe0100 */
[----:B------:R-:W-:Y:S01]  /*02b0*/  SHF.R.U32.HI R38, RZ, 0x6, R2 ;  /* 0x00000006ff267819 */ /* 0x000fe20000011602 */
[----:B------:R-:W3:Y:S01]  /*02c0*/  @!P3 LDC.64 R30, c[0x0][0x388] ;  /* 0x0000e200ff1ebb82 */ /* 0x000ee20000000a00 */
[----:B------:R-:W-:Y:S02]  /*02d0*/  VIMNMX R17, PT, PT, R11, R34, !PT ;  /* 0x000000220b117248 */ /* 0x000fe40007fe0100 */
[----:B------:R-:W-:Y:S02]  /*02e0*/  ISETP.GE.AND P0, PT, R13, UR7, PT ;  /* 0x000000070d007c0c */ /* 0x000fe4000bf06270 */
[----:B------:R-:W-:Y:S01]  /*02f0*/  VIMNMX R13, PT, PT, R11, R38, !PT ;  /* 0x000000260b0d7248 */ /* 0x000fe20007fe0100 */
[----:B0-----:R-:W-:Y:S01]  /*0300*/  @!P6 IMAD.WIDE.U32 R14, R9, 0x8, R14 ;  /* 0x00000008090ee825 */ /* 0x001fe200078e000e */
[----:B------:R-:W-:-:S02]  /*0310*/  CS2R R8, SRZ ;  /* 0x0000000000087805 */ /* 0x000fc4000001ff00 */
[----:B------:R-:W-:Y:S01]  /*0320*/  ISETP.GE.AND P1, PT, R17, UR7, PT ;  /* 0x0000000711007c0c */ /* 0x000fe2000bf26270 */
[----:B------:R-:W0:Y:S03]  /*0330*/  @!P4 LDC.64 R28, c[0x0][0x388] ;  /* 0x0000e200ff1ccb82 */ /* 0x000e260000000a00 */
[----:B-1----:R1:W4:Y:S01]  /*0340*/  @!P6 LDG.E.64.CONSTANT R8, desc[UR8][R14.64] ;  /* 0x000000080e08e981 */ /* 0x002322000c1e9b00 */
[----:B------:R-:W-:Y:S01]  /*0350*/  ISETP.GE.AND P6, PT, R13, UR7, PT ;  /* 0x000000070d007c0c */ /* 0x000fe2000bfc6270 */
[----:B------:R-:W-:-:S03]  /*0360*/  @!P5 IMAD R13, R10, UR7, R7 ;  /* 0x000000070a0ddc24 */ /* 0x000fc6000f8e0207 */
[----:B------:R-:W5:Y:S01]  /*0370*/  @!P0 LDC.64 R18, c[0x0][0x390] ;  /* 0x0000e400ff128b82 */ /* 0x000f620000000a00 */
[----:B------:R-:W-:Y:S02]  /*0380*/  @!P4 IMAD R17, R12, UR7, R7 ;  /* 0x000000070c11cc24 */ /* 0x000fe4000f8e0207 */
[----:B--2---:R-:W-:Y:S01]  /*0390*/  @!P5 IMAD.WIDE.U32 R26, R13, 0x8, R26 ;  /* 0x000000080d1ad825 */ /* 0x004fe200078e001a */
[----:B------:R-:W-:Y:S02]  /*03a0*/  CS2R R12, SRZ ;  /* 0x00000000000c7805 */ /* 0x000fe4000001ff00 */
[----:B-1----:R-:W-:Y:S02]  /*03b0*/  CS2R R14, SRZ ;  /* 0x00000000000e7805 */ /* 0x002fe4000001ff00 */
[----:B------:R-:W1:Y:S01]  /*03c0*/  @!P2 LDC.64 R22, c[0x0][0x390] ;  /* 0x0000e400ff16ab82 */ /* 0x000e620000000a00 */
[----:B------:R-:W-:Y:S01]  /*03d0*/  @!P0 IMAD R37, R36, UR7, R11 ;  /* 0x0000000724258c24 */ /* 0x000fe2000f8e020b */
[----:B------:R2:W4:Y:S01]  /*03e0*/  @!P5 LDG.E.64.CONSTANT R12, desc[UR8][R26.64] ;  /* 0x000000081a0cd981 */ /* 0x000522000c1e9b00 */
[----:B------:R-:W-:-:S05]  /*03f0*/  @!P3 IMAD R7, R16, UR7, R7 ;  /* 0x000000071007bc24 */ /* 0x000fca000f8e0207 */
[----:B------:R-:W1:Y:S01]  /*0400*/  @!P1 LDC.64 R20, c[0x0][0x390] ;  /* 0x0000e400ff149b82 */ /* 0x000e620000000a00 */
[--C-:B------:R-:W-:Y:S02]  /*0410*/  @!P2 IMAD R33, R32, UR7, R11.reuse ;  /* 0x000000072021ac24 */ /* 0x100fe4000f8e020b */
[----:B------:R-:W-:Y:S02]  /*0420*/  @!P1 IMAD R35, R34, UR7, R11 ;  /* 0x0000000722239c24 */ /* 0x000fe4000f8e020b */
[----:B0-----:R-:W-:-:S03]  /*0430*/  @!P4 IMAD.WIDE.U32 R28, R17, 0x8, R28 ;  /* 0x00000008111cc825 */ /* 0x001fc600078e001c */
[----:B------:R-:W0:Y:S01]  /*0440*/  @!P6 LDC.64 R24, c[0x0][0x390] ;  /* 0x0000e400ff18eb82 */ /* 0x000e220000000a00 */
[----:B--2---:R-:W-:Y:S01]  /*0450*/  @!P6 IMAD R27, R38, UR7, R11 ;  /* 0x00000007261bec24 */ /* 0x004fe2000f8e020b */
[----:B------:R-:W-:Y:S01]  /*0460*/  CS2R R16, SRZ ;  /* 0x0000000000107805 */ /* 0x000fe2000001ff00 */
[----:B-----5:R-:W-:Y:S01]  /*0470*/  @!P0 IMAD.WIDE.U32 R36, R37, 0x8, R18 ;  /* 0x0000000825248825 */ /* 0x020fe200078e0012 */
[----:B------:R-:W-:Y:S01]  /*0480*/  CS2R R18, SRZ ;  /* 0x0000000000127805 */ /* 0x000fe2000001ff00 */
[----:B------:R2:W5:Y:S02]  /*0490*/  @!P4 LDG.E.64.CONSTANT R14, desc[UR8][R28.64] ;  /* 0x000000081c0ec981 */ /* 0x000564000c1e9b00 */
[----:B---3--:R-:W-:-:S04]  /*04a0*/  @!P3 IMAD.WIDE.U32 R30, R7, 0x8, R30 ;  /* 0x00000008071eb825 */ /* 0x008fc800078e001e */
[----:B-1----:R-:W-:Y:S01]  /*04b0*/  @!P2 IMAD.WIDE.U32 R32, R33, 0x8, R22 ;  /* 0x000000082120a825 */ /* 0x002fe200078e0016 */
[----:B------:R-:W-:Y:S01]  /*04c0*/  CS2R R22, SRZ ;  /* 0x0000000000167805 */ /* 0x000fe2000001ff00 */
[----:B------:R-:W3:Y:S02]  /*04d0*/  @!P3 LDG.E.64.CONSTANT R16, desc[UR8][R30.64] ;  /* 0x000000081e10b981 */ /* 0x000ee4000c1e9b00 */
[----:B------:R-:W-:Y:S01]  /*04e0*/  @!P1 IMAD.WIDE.U32 R34, R35, 0x8, R20 ;  /* 0x0000000823229825 */ /* 0x000fe200078e0014 */
[----:B------:R-:W-:Y:S01]  /*04f0*/  CS2R R20, SRZ ;  /* 0x0000000000147805 */ /* 0x000fe2000001ff00 */
[----:B------:R-:W3:Y:S04]  /*0500*/  @!P2 LDG.E.64.CONSTANT R18, desc[UR8][R32.64] ;  /* 0x000000082012a981 */ /* 0x000ee8000c1e9b00 */
[----:B------:R-:W3:Y:S01]  /*0510*/  @!P1 LDG.E.64.CONSTANT R22, desc[UR8][R34.64] ;  /* 0x0000000822169981 */ /* 0x000ee2000c1e9b00 */
[----:B0-----:R-:W-:Y:S01]  /*0520*/  @!P6 IMAD.WIDE.U32 R26, R27, 0x8, R24 ;  /* 0x000000081b1ae825 */ /* 0x001fe200078e0018 */
[----:B------:R-:W-:-:S02]  /*0530*/  CS2R R24, SRZ ;  /* 0x0000000000187805 */ /* 0x000fc4000001ff00 */
[----:B------:R-:W3:Y:S04]  /*0540*/  @!P0 LDG.E.64.CONSTANT R20, desc[UR8][R36.64] ;  /* 0x0000000824148981 */ /* 0x000ee8000c1e9b00 */
[----:B------:R0:W3:Y:S01]  /*0550*/  @!P6 LDG.E.64.CONSTANT R24, desc[UR8][R26.64] ;  /* 0x000000081a18e981 */ /* 0x0000e2000c1e9b00 */
[----:B------:R-:W1:Y:S01]  /*0560*/  S2UR UR6, SR_CgaCtaId ;  /* 0x00000000000679c3 */ /* 0x000e620000008800 */
[----:B------:R-:W-:Y:S01]  /*0570*/  UMOV UR5, 0x400 ;  /* 0x0000040000057882 */ /* 0x000fe20000000000 */
[C---:B------:R-:W-:Y:S02]  /*0580*/  LOP3.LUT R10, R5.reuse, 0x7ff0, RZ, 0xc0, !PT ;  /* 0x00007ff0050a7812 */ /* 0x040fe400078ec0ff */
[----:B------:R-:W-:Y:S02]  /*0590*/  LOP3.LUT R38, R6, 0xfff0, RZ, 0xc0, !PT ;  /* 0x0000fff006267812 */ /* 0x000fe400078ec0ff */
[----:B--2---:R-:W-:-:S02]  /*05a0*/  LOP3.LUT R28, R5, 0x7fc0, RZ, 0xc0, !PT ;  /* 0x00007fc0051c7812 */ /* 0x004fc400078ec0ff */
[----:B0-----:R-:W-:Y:S02]  /*05b0*/  LOP3.LUT R26, R6, 0xffc0, RZ, 0xc0, !PT ;  /* 0x0000ffc0061a7812 */ /* 0x001fe400078ec0ff */
[----:B------:R-:W-:Y:S02]  /*05c0*/  LOP3.LUT R6, R4, 0xfff0, RZ, 0xc0, !PT ;  /* 0x0000fff004067812 */ /* 0x000fe400078ec0ff */
[----:B------:R-:W-:Y:S02]  /*05d0*/  LOP3.LUT R36, R2, 0xfff0, RZ, 0xc0, !PT ;  /* 0x0000fff002247812 */ /* 0x000fe400078ec0ff */
[--C-:B------:R-:W-:Y:S02]  /*05e0*/  LOP3.LUT R10, R10, 0xf, R3.reuse, 0xf8, !PT ;  /* 0x0000000f0a0a7812 */ /* 0x100fe400078ef803 */
[----:B------:R-:W-:Y:S01]  /*05f0*/  LOP3.LUT R38, R38, 0xf, R3, 0xf8, !PT ;  /* 0x0000000f26267812 */ /* 0x000fe200078ef803 */
[----:B-1----:R-:W-:Y:S02]  /*0600*/  ULEA UR10, UR6, UR5, 0x18 ;  /* 0x00000005060a7291 */ /* 0x002fe4000f8ec0ff */
[----:B------:R-:W-:Y:S01]  /*0610*/  UIADD3 UR5, UPT, UPT, UR5, 0x4000, URZ ;  /* 0x0000400005057890 */ /* 0x000fe2000fffe0ff */
[----:B------:R-:W-:-:S03]  /*0620*/  LOP3.LUT R33, R28, 0x3f, R5, 0xf8, !PT ;  /* 0x0000003f1c217812 */ /* 0x000fc600078ef805 */
[----:B------:R-:W-:Y:S01]  /*0630*/  ULEA UR5, UR6, UR5, 0x18 ;  /* 0x0000000506057291 */ /* 0x000fe2000f8ec0ff */
[----:B------:R-:W-:Y:S01]  /*0640*/  IMAD.U32 R39, RZ, RZ, UR10 ;  /* 0x0000000aff277e24 */ /* 0x000fe2000f8e00ff */
[----:B------:R-:W-:Y:S02]  /*0650*/  LOP3.LUT R4, R4, 0xffc0, RZ, 0xc0, !PT ;  /* 0x0000ffc004047812 */ /* 0x000fe400078ec0ff */
[--C-:B------:R-:W-:Y:S02]  /*0660*/  LOP3.LUT R37, R6, 0xf, R3.reuse, 0xf8, !PT ;  /* 0x0000000f06257812 */ /* 0x100fe400078ef803 */
[----:B------:R-:W-:Y:S02]  /*0670*/  LOP3.LUT R28, R2, 0xffc0, RZ, 0xc0, !PT ;  /* 0x0000ffc0021c7812 */ /* 0x000fe400078ec0ff */
[----:B------:R-:W-:Y:S01]  /*0680*/  LOP3.LUT R36, R36, 0xf, R3, 0xf8, !PT ;  /* 0x0000000f24247812 */ /* 0x000fe200078ef803 */
[----:B------:R-:W-:Y:S01]  /*0690*/  IMAD R7, R10, 0x8, R39 ;  /* 0x000000080a077824 */ /* 0x000fe200078e0227 */
[--C-:B------:R-:W-:Y:S01]  /*06a0*/  LOP3.LUT R2, R26, 0x3f, R5.reuse, 0xf8, !PT ;  /* 0x0000003f1a027812 */ /* 0x100fe200078ef805 */
[----:B------:R-:W-:Y:S01]  /*06b0*/  IMAD.U32 R6, RZ, RZ, UR5 ;  /* 0x00000005ff067e24 */ /* 0x000fe2000f8e00ff */
[----:B------:R-:W-:Y:S01]  /*06c0*/  LOP3.LUT R4, R4, 0x3f, R5, 0xf8, !PT ;  /* 0x0000003f04047812 */ /* 0x000fe200078ef805 */
[----:B------:R-:W-:Y:S01]  /*06d0*/  IMAD R27, R38, 0x8, R39 ;  /* 0x00000008261b7824 */ /* 0x000fe200078e0227 */
[----:B------:R-:W-:Y:S01]  /*06e0*/  LOP3.LUT R5, R28, 0x3f, R5, 0xf8, !PT ;  /* 0x0000003f1c057812 */ /* 0x000fe200078ef805 */
[----:B------:R-:W-:-:S02]  /*06f0*/  IMAD R29, R37, 0x8, R39 ;  /* 0x00000008251d7824 */ /* 0x000fc400078e0227 */
[----:B------:R-:W-:Y:S02]  /*0700*/  IMAD R31, R36, 0x8, R39 ;  /* 0x00000008241f7824 */ /* 0x000fe400078e0227 */
[--C-:B------:R-:W-:Y:S02]  /*0710*/  IMAD R33, R33, 0x8, R6.reuse ;  /* 0x0000000821217824 */ /* 0x100fe400078e0206 */
[--C-:B------:R-:W-:Y:S02]  /*0720*/  IMAD R35, R2, 0x8, R6.reuse ;  /* 0x0000000802237824 */ /* 0x100fe400078e0206 */
[--C-:B------:R-:W-:Y:S02]  /*0730*/  IMAD R43, R4, 0x8, R6.reuse ;  /* 0x00000008042b7824 */ /* 0x100fe400078e0206 */
[----:B------:R-:W-:Y:S01]  /*0740*/  IMAD R47, R5, 0x8, R6 ;  /* 0x00000008052f7824 */ /* 0x000fe200078e0206 */
[----:B------:R-:W-:Y:S01]  /*0750*/  UISETP.GE.AND UP0, UPT, UR7, 0x11, UPT ;  /* 0x000000110700788c */ /* 0x000fe2000bf06270 */
[----:B------:R-:W-:-:S02]  /*0760*/  CS2R R66, SRZ ;  /* 0x0000000000427805 */ /* 0x000fc4000001ff00 */
[----:B------:R-:W-:Y:S02]  /*0770*/  CS2R R64, SRZ ;  /* 0x0000000000407805 */ /* 0x000fe4000001ff00 */
[----:B------:R-:W-:Y:S02]  /*0780*/  CS2R R44, SRZ ;  /* 0x00000000002c7805 */ /* 0x000fe4000001ff00 */
[----:B------:R-:W-:Y:S02]  /*0790*/  CS2R R40, SRZ ;  /* 0x0000000000287805 */ /* 0x000fe4000001ff00 */
[----:B------:R-:W-:Y:S02]  /*07a0*/  CS2R R62, SRZ ;  /* 0x00000000003e7805 */ /* 0x000fe4000001ff00 */
[----:B------:R-:W-:Y:S02]  /*07b0*/  CS2R R58, SRZ ;  /* 0x00000000003a7805 */ /* 0x000fe4000001ff00 */
[----:B------:R-:W-:-:S02]  /*07c0*/  CS2R R48, SRZ ;  /* 0x0000000000307805 */ /* 0x000fc4000001ff00 */
[----:B------:R-:W-:Y:S02]  /*07d0*/  CS2R R56, SRZ ;  /* 0x0000000000387805 */ /* 0x000fe4000001ff00 */
[----:B------:R-:W-:Y:S02]  /*07e0*/  CS2R R52, SRZ ;  /* 0x0000000000347805 */ /* 0x000fe4000001ff00 */
[----:B------:R-:W-:Y:S02]  /*07f0*/  CS2R R60, SRZ ;  /* 0x00000000003c7805 */ /* 0x000fe4000001ff00 */
[----:B------:R-:W-:Y:S02]  /*0800*/  CS2R R54, SRZ ;  /* 0x0000000000367805 */ /* 0x000fe4000001ff00 */
[----:B------:R-:W-:Y:S01]  /*0810*/  CS2R R50, SRZ ;  /* 0x0000000000327805 */ /* 0x000fe2000001ff00 */
[----:B----4-:R0:W-:Y:S04]  /*0820*/  STS.64 [R7], R8 ;  /* 0x0000000807007388 */ /* 0x0101e80000000a00 */
[----:B------:R1:W-:Y:S04]  /*0830*/  STS.64 [R27], R12 ;  /* 0x0000000c1b007388 */ /* 0x0003e80000000a00 */
[----:B-----5:R-:W-:Y:S04]  /*0840*/  STS.64 [R29], R14 ;  /* 0x0000000e1d007388 */ /* 0x020fe80000000a00 */
[----:B---3--:R-:W-:Y:S04]  /*0850*/  STS.64 [R31], R16 ;  /* 0x000000101f007388 */ /* 0x008fe80000000a00 */
[----:B------:R-:W-:Y:S04]  /*0860*/  STS.64 [R33], R18 ;  /* 0x0000001221007388 */ /* 0x000fe80000000a00 */
[----:B------:R-:W-:Y:S04]  /*0870*/  STS.64 [R35], R22 ;  /* 0x0000001623007388 */ /* 0x000fe80000000a00 */
[----:B------:R2:W-:Y:S04]  /*0880*/  STS.64 [R43], R20 ;  /* 0x000000142b007388 */ /* 0x0005e80000000a00 */
[----:B------:R3:W-:Y:S01]  /*0890*/  STS.64 [R47], R24 ;  /* 0x000000182f007388 */ /* 0x0007e20000000a00 */
[----:B0-----:R-:W-:Y:S01]  /*08a0*/  IMAD.MOV.U32 R7, RZ, RZ, RZ ;  /* 0x000000ffff077224 */ /* 0x001fe200078e00ff */
[----:B-1----:R-:W-:-:S02]  /*08b0*/  CS2R R12, SRZ ;  /* 0x00000000000c7805 */ /* 0x002fc4000001ff00 */
[----:B--2---:R-:W-:Y:S02]  /*08c0*/  CS2R R42, SRZ ;  /* 0x00000000002a7805 */ /* 0x004fe4000001ff00 */
[----:B---3--:R-:W-:Y:S02]  /*08d0*/  CS2R R46, SRZ ;  /* 0x00000000002e7805 */ /* 0x008fe4000001ff00 */
[----:B------:R-:W-:Y:S01]  /*08e0*/  CS2R R24, SRZ ;  /* 0x0000000000187805 */ /* 0x000fe2000001ff00 */
[----:B------:R-:W-:Y:S06]  /*08f0*/  BAR.SYNC.DEFER_BLOCKING 0x0 ;  /* 0x0000000000007b1d */ /* 0x000fec0000010000 */
[----:B------:R-:W-:Y:S05]  /*0900*/  BRA.U !UP0, `(.L_x_0) ;  /* 0x0000001108887547 */ /* 0x000fea000b800000 */
[----:B------:R-:W-:Y:S01]  /*0910*/  UIADD3 UR5, UPT, UPT, UR7, 0xf, URZ ;  /* 0x0000000f07057890 */ /* 0x000fe2000fffe0ff */
[----:B------:R-:W-:Y:S01]  /*0920*/  IMAD.MOV.U32 R8, RZ, RZ, RZ ;  /* 0x000000ffff087224 */ /* 0x000fe200078e00ff */
[----:B------:R-:W-:Y:S01]  /*0930*/  CS2R R66, SRZ ;  /* 0x0000000000427805 */ /* 0x000fe2000001ff00 */
[----:B------:R-:W-:Y:S01]  /*0940*/  IMAD.MOV.U32 R9, RZ, RZ, 0x1 ;  /* 0x00000001ff097424 */ /* 0x000fe200078e00ff */
[----:B------:R-:W-:-:S04]  /*0950*/  USHF.R.S32.HI UR6, URZ, 0x1f, UR5 ;  /* 0x0000001fff067899 */ /* 0x000fc80008011405 */
[----:B------:R-:W-:-:S04]  /*0960*/  ULEA.HI UR6, UR6, UR5, URZ, 0x4 ;  /* 0x0000000506067291 */ /* 0x000fc8000f8f20ff */
[----:B------:R-:W-:-:S04]  /*0970*/  USHF.R.S32.HI UR6, URZ, 0x4, UR6 ;  /* 0x00000004ff067899 */ /* 0x000fc80008011406 */
[----:B------:R-:W-:-:S04]  /*0980*/  UISETP.LT.AND UP0, UPT, UR6, 0x2, UPT ;  /* 0x000000020600788c */ /* 0x000fc8000bf01270 */
[----:B------:R-:W-:-:S12]  /*0990*/  USEL UR6, UR6, 0x2, !UP0 ;  /* 0x0000000206067887 */ /* 0x000fd8000c000000 */
.L_x_2:
[----:B------:R-:W0:Y:S01]  /*09a0*/  LDCU UR7, c[0x0][0x380] ;  /* 0x00007000ff0777ac */ /* 0x000e220008000800 */
[--C-:B------:R-:W-:Y:S01]  /*09b0*/  IMAD R10, R0, 0x10, R3.reuse ;  /* 0x00000010000a7824 */ /* 0x100fe200078e0203 */
[----:B------:R-:W-:Y:S01]  /*09c0*/  CS2R R18, SRZ ;  /* 0x0000000000127805 */ /* 0x000fe2000001ff00 */
[----:B------:R-:W-:Y:S02]  /*09d0*/  IMAD.SHL.U32 R22, R9, 0x10, RZ ;  /* 0x0000001009167824 */ /* 0x000fe400078e00ff */
[C---:B------:R-:W-:Y:S01]  /*09e0*/  VIADD R21, R10.reuse, 0x100 ;  /* 0x000001000a157836 */ /* 0x040fe20000000000 */
[----:B------:R-:W-:Y:S02]  /*09f0*/  LEA.HI R17, R10, UR4, RZ, 0x1c ;  /* 0x000000040a117c11 */ /* 0x000fe4000f8fe0ff */
[----:B------:R-:W-:Y:S02]  /*0a00*/  LOP3.LUT R20, R22, 0xf, R3, 0xf8, !PT ;  /* 0x0000000f16147812 */ /* 0x000fe400078ef803 */
[----:B------:R-:W-:-:S02]  /*0a10*/  LEA.HI R27, R21, UR4, RZ, 0x1c ;  /* 0x00000004151b7c11 */ /* 0x000fc4000f8fe0ff */
[----:B------:R-:W-:-:S04]  /*0a20*/  VIMNMX R6, PT, PT, R17, R20, !PT ;  /* 0x0000001411067248 */ /* 0x000fc80007fe0100 */
[----:B0-----:R-:W-:Y:S02]  /*0a30*/  ISETP.GE.AND P0, PT, R6, UR7, PT ;  /* 0x0000000706007c0c */ /* 0x001fe4000bf06270 */
[----:B------:R-:W-:-:S04]  /*0a40*/  VIMNMX R6, PT, PT, R27, R20, !PT ;  /* 0x000000141b067248 */ /* 0x000fc80007fe0100 */
[----:B------:R-:W-:-:S07]  /*0a50*/  ISETP.GE.AND P1, PT, R6, UR7, PT ;  /* 0x0000000706007c0c */ /* 0x000fce000bf26270 */
[----:B------:R-:W0:Y:S01]  /*0a60*/  @!P0 LDC.64 R14, c[0x0][0x388] ;  /* 0x0000e200ff0e8b82 */ /* 0x000e220000000a00 */
[----:B------:R-:W-:-:S07]  /*0a70*/  @!P0 IMAD R17, R17, UR7, R20 ;  /* 0x0000000711118c24 */ /* 0x000fce000f8e0214 */
[----:B------:R-:W1:Y:S01]  /*0a80*/  @!P1 LDC.64 R6, c[0x0][0x388] ;  /* 0x0000e200ff069b82 */ /* 0x000e620000000a00 */
[----:B------:R-:W-:Y:S02]  /*0a90*/  @!P1 IMAD R27, R27, UR7, R20 ;  /* 0x000000071b1b9c24 */ /* 0x000fe4000f8e0214 */
[----:B0-----:R-:W-:Y:S01]  /*0aa0*/  @!P0 IMAD.WIDE.U32 R14, R17, 0x8, R14 ;  /* 0x00000008110e8825 */ /* 0x001fe200078e000e */
[----:B------:R-:W-:-:S04]  /*0ab0*/  CS2R R16, SRZ ;  /* 0x0000000000107805 */ /* 0x000fc8000001ff00 */
[----:B------:R-:W2:Y:S01]  /*0ac0*/  @!P0 LDG.E.64.CONSTANT R18, desc[UR8][R14.64] ;  /* 0x000000080e128981 */ /* 0x000ea2000c1e9b00 */
[----:B-1----:R-:W-:-:S05]  /*0ad0*/  @!P1 IMAD.WIDE.U32 R26, R27, 0x8, R6 ;  /* 0x000000081b1a9825 */ /* 0x002fca00078e0006 */
[----:B------:R0:W3:Y:S01]  /*0ae0*/  @!P1 LDG.E.64.CONSTANT R16, desc[UR8][R26.64] ;  /* 0x000000081a109981 */ /* 0x0000e2000c1e9b00 */
[----:B------:R-:W-:Y:S01]  /*0af0*/  VIADD R23, R10, 0x200 ;  /* 0x000002000a177836 */ /* 0x000fe20000000000 */
[----:B------:R-:W-:Y:S01]  /*0b00*/  MOV R35, 0x400 ;  /* 0x0000040000237802 */ /* 0x000fe20000000f00 */
[----:B------:R-:W1:Y:S01]  /*0b10*/  S2R R6, SR_CgaCtaId ;  /* 0x0000000000067919 */ /* 0x000e620000008800 */
[----:B------:R-:W-:Y:S02]  /*0b20*/  SHF.R.U32.HI R73, RZ, 0x6, R10 ;  /* 0x00000006ff497819 */ /* 0x000fe4000001160a */
[----:B------:R-:W-:Y:S02]  /*0b30*/  LEA.HI R29, R23, UR4, RZ, 0x1c ;  /* 0x00000004171d7c11 */ /* 0x000fe4000f8fe0ff */
[----:B------:R-:W-:Y:S01]  /*0b40*/  LOP3.LUT R7, R8, 0x1, RZ, 0x3c, !PT ;  /* 0x0000000108077812 */ /* 0x000fe200078e3cff */
[----:B0-----:R-:W-:Y:S01]  /*0b50*/  VIADD R27, R10, 0x300 ;  /* 0x000003000a1b7836 */ /* 0x001fe20000000000 */
[----:B------:R-:W-:-:S02]  /*0b60*/  VIMNMX R28, PT, PT, R29, R20, !PT ;  /* 0x000000141d1c7248 */ /* 0x000fc40007fe0100 */
[----:B------:R-:W-:Y:S02]  /*0b70*/  LOP3.LUT R14, R10, 0x7ff0, RZ, 0xc0, !PT ;  /* 0x00007ff00a0e7812 */ /* 0x000fe400078ec0ff */
[----:B------:R-:W-:Y:S02]  /*0b80*/  LEA.HI R31, R27, UR4, RZ, 0x1c ;  /* 0x000000041b1f7c11 */ /* 0x000fe4000f8fe0ff */
[----:B------:R-:W-:Y:S02]  /*0b90*/  ISETP.GE.AND P0, PT, R28, UR7, PT ;  /* 0x000000071c007c0c */ /* 0x000fe4000bf06270 */
[----:B------:R-:W-:Y:S02]  /*0ba0*/  VIMNMX R26, PT, PT, R31, R20, !PT ;  /* 0x000000141f1a7248 */ /* 0x000fe40007fe0100 */
[----:B------:R-:W-:Y:S02]  /*0bb0*/  LOP3.LUT R14, R14, 0xf, R3, 0xf8, !PT ;  /* 0x0000000f0e0e7812 */ /* 0x000fe400078ef803 */
[----:B------:R-:W-:Y:S01]  /*0bc0*/  ISETP.GE.AND P1, PT, R26, UR7, PT ;  /* 0x000000071a007c0c */ /* 0x000fe2000bf26270 */
[----:B------:R-:W-:-:S05]  /*0bd0*/  IMAD.IADD R26, R73, 0x1, R22 ;  /* 0x00000001491a7824 */ /* 0x000fca00078e0216 */
[----:B------:R-:W-:Y:S01]  /*0be0*/  VIMNMX R28, PT, PT, R11, R26, !PT ;  /* 0x0000001a0b1c7248 */ /* 0x000fe20007fe0100 */
[----:B------:R-:W-:-:S03]  /*0bf0*/  @!P0 IMAD R29, R29, UR7, R20 ;  /* 0x000000071d1d8c24 */ /* 0x000fc6000f8e0214 */
[----:B------:R-:W-:Y:S02]  /*0c00*/  ISETP.GE.AND P2, PT, R28, UR7, PT ;  /* 0x000000071c007c0c */ /* 0x000fe4000bf46270 */
[----:B-1----:R-:W-:-:S05]  /*0c10*/  LEA R39, R6, R35, 0x18 ;  /* 0x0000002306277211 */ /* 0x002fca00078ec0ff */
[----:B------:R-:W-:-:S04]  /*0c20*/  IMAD R33, R7, 0x2000, R39 ;  /* 0x0000200007217824 */ /* 0x000fc800078e0227 */
[--C-:B------:R-:W-:Y:S02]  /*0c30*/  IMAD R69, R14, 0x8, R33.reuse ;  /* 0x000000080e457824 */ /* 0x100fe400078e0221 */
[----:B------:R-:W0:Y:S01]  /*0c40*/  @!P0 LDC.64 R14, c[0x0][0x388] ;  /* 0x0000e200ff0e8b82 */ /* 0x000e220000000a00 */
[----:B------:R-:W-:Y:S01]  /*0c50*/  IMAD R71, R38, 0x8, R33 ;  /* 0x0000000826477824 */ /* 0x000fe200078e0221 */
[----:B------:R-:W-:Y:S01]  /*0c60*/  SHF.R.U32.HI R21, RZ, 0x6, R21 ;  /* 0x00000006ff157819 */ /* 0x000fe20000011615 */
[----:B------:R-:W-:Y:S01]  /*0c70*/  @!P1 IMAD R31, R31, UR7, R20 ;  /* 0x000000071f1f9c24 */ /* 0x000fe2000f8e0214 */
[----:B------:R-:W-:-:S03]  /*0c80*/  SHF.R.U32.HI R23, RZ, 0x6, R23 ;  /* 0x00000006ff177819 */ /* 0x000fc60000011617 */
[--C-:B------:R-:W-:Y:S02]  /*0c90*/  IMAD.IADD R30, R21, 0x1, R22.reuse ;  /* 0x00000001151e7824 */ /* 0x100fe400078e0216 */
[----:B------:R-:W-:-:S03]  /*0ca0*/  IMAD.IADD R32, R23, 0x1, R22 ;  /* 0x0000000117207824 */ /* 0x000fc600078e0216 */
[----:B------:R-:W-:Y:S02]  /*0cb0*/  VIMNMX R20, PT, PT, R11, R30, !PT ;  /* 0x0000001e0b147248 */ /* 0x000fe40007fe0100 */
[----:B------:R-:W-:Y:S01]  /*0cc0*/  SHF.R.U32.HI R27, RZ, 0x6, R27 ;  /* 0x00000006ff1b7819 */ /* 0x000fe2000001161b */
[----:B0-----:R-:W-:Y:S01]  /*0cd0*/  @!P0 IMAD.WIDE.U32 R14, R29, 0x8, R14 ;  /* 0x000000081d0e8825 */ /* 0x001fe200078e000e */
[----:B------:R-:W-:-:S06]  /*0ce0*/  CS2R R28, SRZ ;  /* 0x00000000001c7805 */ /* 0x000fcc000001ff00 */
[----:B------:R0:W4:Y:S01]  /*0cf0*/  @!P0 LDG.E.64.CONSTANT R28, desc[UR8][R14.64] ;  /* 0x000000080e1c8981 */ /* 0x000122000c1e9b00 */
[----:B------:R-:W-:Y:S02]  /*0d00*/  ISETP.GE.AND P0, PT, R20, UR7, PT ;  /* 0x0000000714007c0c */ /* 0x000fe4000bf06270 */
[----:B------:R-:W-:Y:S01]  /*0d10*/  CS2R R20, SRZ ;  /* 0x0000000000147805 */ /* 0x000fe2000001ff00 */
[----:B------:R-:W-:Y:S02]  /*0d20*/  IMAD.IADD R22, R27, 0x1, R22 ;  /* 0x000000011b167824 */ /* 0x000fe400078e0216 */
[----:B0-----:R-:W-:Y:S01]  /*0d30*/  @!P2 IMAD R15, R26, UR7, R11 ;  /* 0x000000071a0fac24 */ /* 0x001fe2000f8e020b */
[----:B------:R-:W-:Y:S01]  /*0d40*/  VIMNMX R14, PT, PT, R11, R32, !PT ;  /* 0x000000200b0e7248 */ /* 0x000fe20007fe0100 */
[----:B--2---:R0:W-:Y:S04]  /*0d50*/  STS.64 [R69], R18 ;  /* 0x0000001245007388 */ /* 0x0041e80000000a00 */
[----:B---3--:R1:W-:Y:S01]  /*0d60*/  STS.64 [R71], R16 ;  /* 0x0000001047007388 */ /* 0x0083e20000000a00 */
[----:B0-----:R-:W0:Y:S08]  /*0d70*/  @!P1 LDC.64 R18, c[0x0][0x388] ;  /* 0x0000e200ff129b82 */ /* 0x001e300000000a00 */
[----:B-1----:R-:W1:Y:S08]  /*0d80*/  @!P2 LDC.64 R16, c[0x0][0x390] ;  /* 0x0000e400ff10ab82 */ /* 0x002e700000000a00 */
[----:B------:R-:W2:Y:S01]  /*0d90*/  @!P0 LDC.64 R68, c[0x0][0x390] ;  /* 0x0000e400ff448b82 */ /* 0x000ea20000000a00 */
[----:B0-----:R-:W-:-:S05]  /*0da0*/  @!P1 IMAD.WIDE.U32 R18, R31, 0x8, R18 ;  /* 0x000000081f129825 */ /* 0x001fca00078e0012 */
[----:B------:R0:W3:Y:S01]  /*0db0*/  @!P1 LDG.E.64.CONSTANT R20, desc[UR8][R18.64] ;  /* 0x0000000812149981 */ /* 0x0000e2000c1e9b00 */
[----:B------:R-:W-:Y:S01]  /*0dc0*/  ISETP.GE.AND P1, PT, R14, UR7, PT ;  /* 0x000000070e007c0c */ /* 0x000fe2000bf26270 */
[----:B-1----:R-:W-:Y:S01]  /*0dd0*/  @!P2 IMAD.WIDE.U32 R16, R15, 0x8, R16 ;  /* 0x000000080f10a825 */ /* 0x002fe200078e0010 */
[----:B------:R-:W-:Y:S02]  /*0de0*/  CS2R R14, SRZ ;  /* 0x00000000000e7805 */ /* 0x000fe4000001ff00 */
[----:B0-----:R-:W-:-:S04]  /*0df0*/  VIMNMX R18, PT, PT, R11, R22, !PT ;  /* 0x000000160b127248 */ /* 0x001fc80007fe0100 */
[----:B------:R0:W5:Y:S01]  /*0e00*/  @!P2 LDG.E.64.CONSTANT R14, desc[UR8][R16.64] ;  /* 0x00000008100ea981 */ /* 0x000162000c1e9b00 */
[----:B------:R-:W-:Y:S01]  /*0e10*/  ISETP.GE.AND P2, PT, R18, UR7, PT ;  /* 0x0000000712007c0c */ /* 0x000fe2000bf46270 */
[----:B------:R-:W-:-:S03]  /*0e20*/  @!P0 IMAD R19, R30, UR7, R11 ;  /* 0x000000071e138c24 */ /* 0x000fc6000f8e020b */
[----:B------:R-:W1:Y:S09]  /*0e30*/  @!P1 LDC.64 R30, c[0x0][0x390] ;  /* 0x0000e400ff1e9b82 */ /* 0x000e720000000a00 */
[----:B------:R-:W4:Y:S01]  /*0e40*/  @!P2 LDC.64 R26, c[0x0][0x390] ;  /* 0x0000e400ff1aab82 */ /* 0x000f220000000a00 */
[----:B------:R-:W-:-:S02]  /*0e50*/  @!P1 IMAD R23, R32, UR7, R11 ;  /* 0x0000000720179c24 */ /* 0x000fc4000f8e020b */
[----:B--2---:R-:W-:Y:S01]  /*0e60*/  @!P0 IMAD.WIDE.U32 R68, R19, 0x8, R68 ;  /* 0x0000000813448825 */ /* 0x004fe200078e0044 */
[----:B------:R-:W-:Y:S02]  /*0e70*/  CS2R R18, SRZ ;  /* 0x0000000000127805 */ /* 0x000fe4000001ff00 */
[----:B0-----:R-:W-:-:S04]  /*0e80*/  CS2R R16, SRZ ;  /* 0x0000000000107805 */ /* 0x001fc8000001ff00 */
[----:B------:R0:W2:Y:S01]  /*0e90*/  @!P0 LDG.E.64.CONSTANT R18, desc[UR8][R68.64] ;  /* 0x0000000844128981 */ /* 0x0000a2000c1e9b00 */
[----:B-1----:R-:W-:-:S04]  /*0ea0*/  @!P1 IMAD.WIDE.U32 R30, R23, 0x8, R30 ;  /* 0x00000008171e9825 */ /* 0x002fc800078e001e */
[----:B------:R-:W-:Y:S01]  /*0eb0*/  @!P2 IMAD R23, R22, UR7, R11 ;  /* 0x000000071617ac24 */ /* 0x000fe2000f8e020b */
[----:B------:R1:W2:Y:S03]  /*0ec0*/  @!P1 LDG.E.64.CONSTANT R16, desc[UR8][R30.64] ;  /* 0x000000081e109981 */ /* 0x0002a6000c1e9b00 */
[----:B----4-:R-:W-:Y:S01]  /*0ed0*/  @!P2 IMAD.WIDE.U32 R26, R23, 0x8, R26 ;  /* 0x00000008171aa825 */ /* 0x010fe200078e001a */
[----:B------:R-:W-:-:S06]  /*0ee0*/  CS2R R22, SRZ ;  /* 0x0000000000167805 */ /* 0x000fcc000001ff00 */
[----:B------:R4:W2:Y:S01]  /*0ef0*/  @!P2 LDG.E.64.CONSTANT R22, desc[UR8][R26.64] ;  /* 0x000000081a16a981 */ /* 0x0008a2000c1e9b00 */
[----:B------:R-:W-:Y:S01]  /*0f00*/  VIADD R35, R35, 0x4000 ;  /* 0x0000400023237836 */ /* 0x000fe20000000000 */
[----:B0-----:R-:W-:-:S04]  /*0f10*/  LOP3.LUT R69, R10, 0x7fc0, RZ, 0xc0, !PT ;  /* 0x00007fc00a457812 */ /* 0x001fc800078ec0ff */
[----:B------:R-:W-:Y:S02]  /*0f20*/  LEA R6, R6, R35, 0x18 ;  /* 0x0000002306067211 */ /* 0x000fe400078ec0ff */
[----:B------:R-:W-:Y:S01]  /*0f30*/  LOP3.LUT R10, R69, 0x3f, R10, 0xf8, !PT ;  /* 0x0000003f450a7812 */ /* 0x000fe200078ef80a */
[--C-:B------:R-:W-:Y:S02]  /*0f40*/  IMAD R71, R37, 0x8, R33.reuse ;  /* 0x0000000825477824 */ /* 0x100fe400078e0221 */
[----:B------:R-:W-:Y:S02]  /*0f50*/  IMAD R69, R7, 0x2000, R6 ;  /* 0x0000200007457824 */ /* 0x000fe400078e0206 */
[----:B------:R-:W-:Y:S02]  /*0f60*/  IMAD R33, R36, 0x8, R33 ;  /* 0x0000000824217824 */ /* 0x000fe400078e0221 */
[--C-:B-1----:R-:W-:Y:S01]  /*0f70*/  IMAD R31, R10, 0x8, R69.reuse ;  /* 0x000000080a1f7824 */ /* 0x102fe200078e0245 */
[----:B------:R0:W-:Y:S01]  /*0f80*/  STS.64 [R71], R28 ;  /* 0x0000001c47007388 */ /* 0x0001e20000000a00 */
[----:B----4-:R-:W-:-:S02]  /*0f90*/  IMAD R27, R2, 0x8, R69 ;  /* 0x00000008021b7824 */ /* 0x010fc400078e0245 */
[--C-:B------:R-:W-:Y:S02]  /*0fa0*/  IMAD R35, R4, 0x8, R69.reuse ;  /* 0x0000000804237824 */ /* 0x100fe400078e0245 */
[----:B0-----:R-:W-:Y:S02]  /*0fb0*/  IMAD R29, R5, 0x8, R69 ;  /* 0x00000008051d7824 */ /* 0x001fe400078e0245 */
[----:B------:R-:W-:Y:S01]  /*0fc0*/  VIADD R9, R9, 0x1 ;  /* 0x0000000109097836 */ /* 0x000fe20000000000 */
[----:B------:R-:W-:-:S04]  /*0fd0*/  UMOV UR5, 0x100 ;  /* 0x0000010000057882 */ /* 0x000fc80000000000 */
[----:B------:R-:W-:Y:S01]  /*0fe0*/  ISETP.NE.AND P0, PT, R9, UR6, PT ;  /* 0x0000000609007c0c */ /* 0x000fe2000bf05270 */
[----:B---3--:R0:W-:Y:S04]  /*0ff0*/  STS.64 [R33], R20 ;  /* 0x0000001421007388 */ /* 0x0081e80000000a00 */
[----:B-----5:R1:W-:Y:S01]  /*1000*/  STS.64 [R31], R14 ;  /* 0x0000000e1f007388 */ /* 0x0203e20000000a00 */
[----:B0-----:R-:W-:Y:S02]  /*1010*/  IMAD R21, R0, 0x200, R39 ;  /* 0x0000020000157824 */ /* 0x001fe400078e0227 */
[----:B------:R-:W-:Y:S02]  /*1020*/  IMAD R33, R3, 0x20, R6 ;  /* 0x0000002003217824 */ /* 0x000fe400078e0206 */
[----:B------:R-:W-:-:S02]  /*1030*/  IMAD R21, R8, 0x2000, R21 ;  /* 0x0000200008157824 */ /* 0x000fc400078e0215 */
[----:B------:R-:W-:Y:S01]  /*1040*/  IMAD R33, R8, 0x2000, R33 ;  /* 0x0000200008217824 */ /* 0x000fe200078e0221 */
[----:B--2---:R1:W-:Y:S04]  /*1050*/  STS.64 [R27], R18 ;  /* 0x000000121b007388 */ /* 0x0043e80000000a00 */
[----:B------:R1:W-:Y:S04]  /*1060*/  STS.64 [R35], R16 ;  /* 0x0000001023007388 */ /* 0x0003e80000000a00 */
[----:B------:R1:W-:Y:S01]  /*1070*/  STS.64 [R29], R22 ;  /* 0x000000161d007388 */ /* 0x0003e20000000a00 */
[----:B------:R-:W-:-:S02]  /*1080*/  VIADD R8, R21, 0x100 ;  /* 0x0000010015087836 */ /* 0x000fc40000000000 */
[----:B------:R-:W-:Y:S01]  /*1090*/  VIADD R10, R33, 0x200 ;  /* 0x00000200210a7836 */ /* 0x000fe20000000000 */
[----:B------:R-:W-:Y:S06]  /*10a0*/  BAR.SYNC.DEFER_BLOCKING 0x0 ;  /* 0x0000000000007b1d */ /* 0x000fec0000010000 */
.L_x_1:
[----:B-1----:R-:W-:Y:S01]  /*10b0*/  LDS.128 R20, [R8+-0x100] ;  /* 0xffff000008147984 */ /* 0x002fe20000000c00 */
[----:B------:R-:W-:-:S03]  /*10c0*/  UIADD3 UR5, UPT, UPT, UR5, 0x40, URZ ;  /* 0x0000004005057890 */ /* 0x000fc6000fffe0ff */
[----:B------:R-:W0:Y:S01]  /*10d0*/  LDS.128 R16, [R10+-0x200] ;  /* 0xfffe00000a107984 */ /* 0x000e220000000c00 */
[----:B------:R-:W-:-:S03]  /*10e0*/  UISETP.NE.AND UP0, UPT, UR5, 0x180, UPT ;  /* 0x000001800500788c */ /* 0x000fc6000bf05270 */
[----:B------:R-:W1:Y:S04]  /*10f0*/  LDS.128 R28, [R10+-0x1f0] ;  /* 0xfffe10000a1c7984 */ /* 0x000e680000000c00 */
[----:B------:R-:W2:Y:S01]  /*1100*/  LDS.128 R32, [R8] ;  /* 0x0000000008207984 */ /* 0x000ea20000000c00 */
[----:B0-----:R-:W-:-:S03]  /*1110*/  DFMA R68, R20, R16, R24 ;  /* 0x000000101444722b */ /* 0x001fc60000000018 */
[----:B------:R-:W0:Y:S01]  /*1120*/  LDS.128 R24, [R8+-0x80] ;  /* 0xffff800008187984 */ /* 0x000e220000000c00 */
[C---:B------:R-:W-:Y:S02]  /*1130*/  DFMA R50, R20.reuse, R18, R50 ;  /* 0x000000121432722b */ /* 0x040fe40000000032 */
[C---:B-1----:R-:W-:Y:S02]  /*1140*/  DFMA R54, R20.reuse, R28, R54 ;  /* 0x0000001c1436722b */ /* 0x042fe40000000036 */
[----:B------:R-:W-:Y:S02]  /*1150*/  DFMA R20, R20, R30, R60 ;  /* 0x0000001e1414722b */ /* 0x000fe4000000003c */
[C---:B--2---:R-:W-:Y:S02]  /*1160*/  DFMA R42, R32.reuse, R16, R42 ;  /* 0x00000010202a722b */ /* 0x044fe4000000002a */
[C---:B------:R-:W-:Y:S02]  /*1170*/  DFMA R48, R32.reuse, R18, R48 ;  /* 0x000000122030722b */ /* 0x040fe40000000030 */
[----:B------:R-:W-:-:S02]  /*1180*/  DFMA R58, R32, R28, R58 ;  /* 0x0000001c203a722b */ /* 0x000fc4000000003a */
[----:B------:R-:W-:Y:S02]  /*1190*/  DFMA R32, R32, R30, R62 ;  /* 0x0000001e2020722b */ /* 0x000fe4000000003e */
[C---:B0-----:R-:W-:Y:S01]  /*11a0*/  DFMA R60, R24.reuse, R16, R12 ;  /* 0x00000010183c722b */ /* 0x041fe2000000000c */
[----:B------:R-:W0:Y:S01]  /*11b0*/  LDS.128 R12, [R8+0x80] ;  /* 0x00008000080c7984 */ /* 0x000e220000000c00 */
[C---:B------:R-:W-:Y:S02]  /*11c0*/  DFMA R46, R24.reuse, R18, R46 ;  /* 0x00000012182e722b */ /* 0x040fe4000000002e */
[C---:B------:R-:W-:Y:S02]  /*11d0*/  DFMA R52, R24.reuse, R28, R52 ;  /* 0x0000001c1834722b */ /* 0x040fe40000000034 */
[----:B------:R-:W-:Y:S02]  /*11e0*/  DFMA R24, R24, R30, R56 ;  /* 0x0000001e1818722b */ /* 0x000fe40000000038 */
[----:B0-----:R-:W-:-:S02]  /*11f0*/  DFMA R40, R12, R16, R40 ;  /* 0x000000100c28722b */ /* 0x001fc40000000028 */
[C---:B------:R-:W-:Y:S02]  /*1200*/  DFMA R44, R12.reuse, R18, R44 ;  /* 0x000000120c2c722b */ /* 0x040fe4000000002c */
[C---:B------:R-:W-:Y:S01]  /*1210*/  DFMA R64, R12.reuse, R28, R64 ;  /* 0x0000001c0c40722b */ /* 0x040fe20000000040 */
[----:B------:R-:W0:Y:S01]  /*1220*/  LDS.128 R16, [R10] ;  /* 0x000000000a107984 */ /* 0x000e220000000c00 */
[----:B------:R-:W-:-:S03]  /*1230*/  DFMA R66, R12, R30, R66 ;  /* 0x0000001e0c42722b */ /* 0x000fc60000000042 */
[----:B------:R-:W1:Y:S01]  /*1240*/  LDS.128 R28, [R10+0x10] ;  /* 0x000010000a1c7984 */ /* 0x000e620000000c00 */
[----:B0-----:R-:W-:Y:S02]  /*1250*/  DFMA R12, R16, R34, R42 ;  /* 0x00000022100c722b */ /* 0x001fe4000000002a */
[----:B------:R-:W-:Y:S02]  /*1260*/  DFMA R42, R14, R18, R44 ;  /* 0x000000120e2a722b */ /* 0x000fe4000000002c */
[-C--:B-1----:R-:W-:Y:S02]  /*1270*/  DFMA R62, R28, R22.reuse, R54 ;  /* 0x000000161c3e722b */ /* 0x082fe40000000036 */
[C---:B------:R-:W-:Y:S02]  /*1280*/  DFMA R68, R16.reuse, R22, R68 ;  /* 0x000000161044722b */ /* 0x040fe40000000044 */
[C---:B------:R-:W-:Y:S02]  /*1290*/  DFMA R60, R16.reuse, R26, R60 ;  /* 0x0000001a103c722b */ /* 0x040fe4000000003c */
[----:B------:R-:W-:-:S02]  /*12a0*/  DFMA R40, R16, R14, R40 ;  /* 0x0000000e1028722b */ /* 0x000fc40000000028 */
[-C--:B------:R-:W-:Y:S02]  /*12b0*/  DFMA R50, R22, R18.reuse, R50 ;  /* 0x000000121632722b */ /* 0x080fe40000000032 */
[-C--:B------:R-:W-:Y:S02]  /*12c0*/  DFMA R46, R26, R18.reuse, R46 ;  /* 0x000000121a2e722b */ /* 0x080fe4000000002e */
[----:B------:R-:W-:Y:S02]  /*12d0*/  DFMA R48, R34, R18, R48 ;  /* 0x000000122230722b */ /* 0x000fe40000000030 */
[----:B------:R-:W-:Y:S01]  /*12e0*/  DFMA R70, R22, R30, R20 ;  /* 0x0000001e1646722b */ /* 0x000fe20000000014 */
[----:B------:R-:W-:Y:S01]  /*12f0*/  LDS.128 R16, [R10+0x210] ;  /* 0x000210000a107984 */ /* 0x000fe20000000c00 */
[----:B------:R-:W-:Y:S02]  /*1300*/  DFMA R52, R28, R26, R52 ;  /* 0x0000001a1c34722b */ /* 0x000fe40000000034 */
[----:B------:R-:W-:Y:S01]  /*1310*/  DFMA R44, R26, R30, R24 ;  /* 0x0000001e1a2c722b */ /* 0x000fe20000000018 */
[----:B------:R-:W-:Y:S01]  /*1320*/  LDS.128 R20, [R10+0x200] ;  /* 0x000200000a147984 */ /* 0x000fe20000000c00 */
[----:B------:R-:W-:-:S02]  /*1330*/  DFMA R58, R28, R34, R58 ;  /* 0x000000221c3a722b */ /* 0x000fc4000000003a */
[----:B------:R-:W-:Y:S01]  /*1340*/  DFMA R54, R34, R30, R32 ;  /* 0x0000001e2236722b */ /* 0x000fe20000000020 */
[----:B------:R-:W0:Y:S01]  /*1350*/  LDS.128 R24, [R8+-0xf0] ;  /* 0xffff100008187984 */ /* 0x000e220000000c00 */
[----:B------:R-:W-:Y:S02]  /*1360*/  DFMA R64, R28, R14, R64 ;  /* 0x0000000e1c40722b */ /* 0x000fe40000000040 */
[----:B------:R-:W-:Y:S01]  /*1370*/  DFMA R66, R14, R30, R66 ;  /* 0x0000001e0e42722b */ /* 0x000fe20000000042 */
[----:B------:R-:W-:Y:S04]  /*1380*/  LDS.128 R32, [R8+0x10] ;  /* 0x0000100008207984 */ /* 0x000fe80000000c00 */
[----:B------:R-:W1:Y:S01]  /*1390*/  LDS.128 R28, [R8+-0x70] ;  /* 0xffff9000081c7984 */ /* 0x000e620000000c00 */
[----:B0-----:R-:W-:-:S02]  /*13a0*/  DFMA R56, R24, R22, R50 ;  /* 0x000000161838722b */ /* 0x001fc40000000032 */
[C---:B------:R-:W-:Y:S02]  /*13b0*/  DFMA R68, R24.reuse, R20, R68 ;  /* 0x000000141844722b */ /* 0x040fe40000000044 */
[C---:B------:R-:W-:Y:S02]  /*13c0*/  DFMA R50, R24.reuse, R16, R62 ;  /* 0x000000101832722b */ /* 0x040fe4000000003e */
[----:B------:R-:W-:Y:S02]  /*13d0*/  DFMA R24, R24, R18, R70 ;  /* 0x000000121818722b */ /* 0x000fe40000000046 */
[C---:B-1----:R-:W-:Y:S02]  /*13e0*/  DFMA R60, R28.reuse, R20, R60 ;  /* 0x000000141c3c722b */ /* 0x042fe4000000003c */
[C---:B------:R-:W-:Y:S02]  /*13f0*/  DFMA R46, R28.reuse, R22, R46 ;  /* 0x000000161c2e722b */ /* 0x040fe4000000002e */
[----:B------:R-:W-:-:S02]  /*1400*/  DFMA R52, R28, R16, R52 ;  /* 0x000000101c34722b */ /* 0x000fc40000000034 */
[----:B------:R-:W-:Y:S02]  /*1410*/  DFMA R44, R28, R18, R44 ;  /* 0x000000121c2c722b */ /* 0x000fe4000000002c */
[C---:B------:R-:W-:Y:S01]  /*1420*/  DFMA R28, R32.reuse, R20, R12 ;  /* 0x00000014201c722b */ /* 0x040fe2000000000c */
[----:B------:R-:W0:Y:S01]  /*1430*/  LDS.128 R12, [R8+0x90] ;  /* 0x00009000080c7984 */ /* 0x000e220000000c00 */
[C---:B------:R-:W-:Y:S02]  /*1440*/  DFMA R48, R32.reuse, R22, R48 ;  /* 0x000000162030722b */ /* 0x040fe40000000030 */
[C---:B------:R-:W-:Y:S02]  /*1450*/  DFMA R58, R32.reuse, R16, R58 ;  /* 0x00000010203a722b */ /* 0x040fe4000000003a */
[----:B------:R-:W-:Y:S02]  /*1460*/  DFMA R54, R32, R18, R54 ;  /* 0x000000122036722b */ /* 0x000fe40000000036 */
[----:B0-----:R-:W-:-:S02]  /*1470*/  DFMA R40, R12, R20, R40 ;  /* 0x000000140c28722b */ /* 0x001fc40000000028 */
[C---:B------:R-:W-:Y:S02]  /*1480*/  DFMA R42, R12.reuse, R22, R42 ;  /* 0x000000160c2a722b */ /* 0x040fe4000000002a */
[C---:B------:R-:W-:Y:S01]  /*1490*/  DFMA R64, R12.reuse, R16, R64 ;  /* 0x000000100c40722b */ /* 0x040fe20000000040 */
[----:B------:R-:W0:Y:S01]  /*14a0*/  LDS.128 R20, [R10+0x400] ;  /* 0x000400000a147984 */ /* 0x000e220000000c00 */
[----:B------:R-:W-:-:S03]  /*14b0*/  DFMA R66, R12, R18, R66 ;  /* 0x000000120c42722b */ /* 0x000fc60000000042 */
[----:B------:R-:W1:Y:S01]  /*14c0*/  LDS.128 R16, [R10+0x410] ;  /* 0x000410000a107984 */ /* 0x000e620000000c00 */
[C---:B0-----:R-:W-:Y:S02]  /*14d0*/  DFMA R68, R20.reuse, R26, R68 ;  /* 0x0000001a1444722b */ /* 0x041fe40000000044 */
[C---:B------:R-:W-:Y:S02]  /*14e0*/  DFMA R60, R20.reuse, R30, R60 ;  /* 0x0000001e143c722b */ /* 0x040fe4000000003c */
[C---:B------:R-:W-:Y:S02]  /*14f0*/  DFMA R32, R20.reuse, R34, R28 ;  /* 0x000000221420722b */ /* 0x040fe4000000001c */
[----:B------:R-:W-:Y:S02]  /*1500*/  DFMA R40, R20, R14, R40 ;  /* 0x0000000e1428722b */ /* 0x000fe40000000028 */
[-C--:B------:R-:W-:Y:S02]  /*1510*/  DFMA R56, R26, R22.reuse, R56 ;  /* 0x000000161a38722b */ /* 0x080fe40000000038 */
[----:B------:R-:W-:-:S02]  /*1520*/  DFMA R46, R30, R22, R46 ;  /* 0x000000161e2e722b */ /* 0x000fc4000000002e */
[-C--:B------:R-:W-:Y:S02]  /*1530*/  DFMA R48, R34, R22.reuse, R48 ;  /* 0x000000162230722b */ /* 0x080fe40000000030 */
[----:B------:R-:W-:Y:S02]  /*1540*/  DFMA R42, R14, R22, R42 ;  /* 0x000000160e2a722b */ /* 0x000fe4000000002a */
[----:B-1----:R-:W-:Y:S01]  /*1550*/  DFMA R50, R16, R26, R50 ;  /* 0x0000001a1032722b */ /* 0x002fe20000000032 */
[----:B------:R-:W-:Y:S01]  /*1560*/  LDS.128 R20, [R8+-0xe0] ;  /* 0xffff200008147984 */ /* 0x000fe20000000c00 */
[----:B------:R-:W-:Y:S02]  /*1570*/  DFMA R12, R26, R18, R24 ;  /* 0x000000121a0c722b */ /* 0x000fe40000000018 */
[----:B------:R-:W-:Y:S01]  /*1580*/  DFMA R52, R16, R30, R52 ;  /* 0x0000001e1034722b */ /* 0x000fe20000000034 */
[----:B------:R-:W0:Y:S01]  /*1590*/  LDS.128 R24, [R10+0x600] ;  /* 0x000600000a187984 */ /* 0x000e220000000c00 */
[----:B------:R-:W-:-:S02]  /*15a0*/  DFMA R44, R30, R18, R44 ;  /* 0x000000121e2c722b */ /* 0x000fc4000000002c */
[----:B------:R-:W-:Y:S01]  /*15b0*/  DFMA R58, R16, R34, R58 ;  /* 0x00000022103a722b */ /* 0x000fe2000000003a */
[----:B------:R-:W1:Y:S01]  /*15c0*/  LDS.128 R28, [R10+0x610] ;  /* 0x000610000a1c7984 */ /* 0x000e620000000c00 */
[----:B------:R-:W-:Y:S02]  /*15d0*/  DFMA R54, R34, R18, R54 ;  /* 0x000000122236722b */ /* 0x000fe40000000036 */
[----:B------:R-:W-:Y:S02]  /*15e0*/  DFMA R64, R16, R14, R64 ;  /* 0x0000000e1040722b */ /* 0x000fe40000000040 */
[----:B------:R-:W-:Y:S01]  /*15f0*/  DFMA R66, R14, R18, R66 ;  /* 0x000000120e42722b */ /* 0x000fe20000000042 */
[----:B------:R-:W2:Y:S01]  /*1600*/  LDS.128 R16, [R8+-0x60] ;  /* 0xffffa00008107984 */ /* 0x000ea20000000c00 */
[C---:B0-----:R-:W-:Y:S02]  /*1610*/  DFMA R68, R20.reuse, R24, R68 ;  /* 0x000000181444722b */ /* 0x041fe40000000044 */
[----:B------:R-:W-:-:S02]  /*1620*/  DFMA R56, R20, R26, R56 ;  /* 0x0000001a1438722b */ /* 0x000fc40000000038 */
[C---:B-1----:R-:W-:Y:S02]  /*1630*/  DFMA R50, R20.reuse, R28, R50 ;  /* 0x0000001c1432722b */ /* 0x042fe40000000032 */
[----:B------:R-:W-:Y:S01]  /*1640*/  DFMA R20, R20, R30, R12 ;  /* 0x0000001e1414722b */ /* 0x000fe2000000000c */
[----:B------:R-:W0:Y:S01]  /*1650*/  LDS.128 R12, [R8+0x20] ;  /* 0x00002000080c7984 */ /* 0x000e220000000c00 */
[C---:B--2---:R-:W-:Y:S02]  /*1660*/  DFMA R60, R16.reuse, R24, R60 ;  /* 0x00000018103c722b */ /* 0x044fe4000000003c */
[C---:B------:R-:W-:Y:S02]  /*1670*/  DFMA R46, R16.reuse, R26, R46 ;  /* 0x0000001a102e722b */ /* 0x040fe4000000002e */
[C---:B------:R-:W-:Y:S02]  /*1680*/  DFMA R52, R16.reuse, R28, R52 ;  /* 0x0000001c1034722b */ /* 0x040fe40000000034 */
[----:B------:R-:W-:-:S02]  /*1690*/  DFMA R44, R16, R30, R44 ;  /* 0x0000001e102c722b */ /* 0x000fc4000000002c */
[C---:B0-----:R-:W-:Y:S01]  /*16a0*/  DFMA R16, R12.reuse, R24, R32 ;  /* 0x000000180c10722b */ /* 0x041fe20000000020 */
[----:B------:R-:W0:Y:S01]  /*16b0*/  LDS.128 R32, [R8+0xa0] ;  /* 0x0000a00008207984 */ /* 0x000e220000000c00 */
[C---:B------:R-:W-:Y:S02]  /*16c0*/  DFMA R48, R12.reuse, R26, R48 ;  /* 0x0000001a0c30722b */ /* 0x040fe40000000030 */
[C---:B------:R-:W-:Y:S02]  /*16d0*/  DFMA R58, R12.reuse, R28, R58 ;  /* 0x0000001c0c3a722b */ /* 0x040fe4000000003a */
[----:B------:R-:W-:Y:S02]  /*16e0*/  DFMA R54, R12, R30, R54 ;  /* 0x0000001e0c36722b */ /* 0x000fe40000000036 */
[C---:B0-----:R-:W-:Y:S02]  /*16f0*/  DFMA R40, R32.reuse, R24, R40 ;  /* 0x000000182028722b */ /* 0x041fe40000000028 */
[----:B------:R-:W-:-:S02]  /*1700*/  DFMA R42, R32, R26, R42 ;  /* 0x0000001a202a722b */ /* 0x000fc4000000002a */
        /* <DEDUP_REMOVED lines=10> */
[----:B-1----:R-:W-:Y:S02]  /*17b0*/  DFMA R24, R28, R22, R50 ;  /* 0x000000161c18722b */ /* 0x002fe40000000032 */
[----:B------:R-:W-:Y:S02]  /*17c0*/  DFMA R60, R22, R30, R20 ;  /* 0x0000001e163c722b */ /* 0x000fe40000000014 */
[----:B------:R-:W-:Y:S01]  /*17d0*/  DFMA R58, R28, R14, R58 ;  /* 0x0000000e1c3a722b */ /* 0x000fe2000000003a */
[----:B------:R-:W-:Y:S01]  /*17e0*/  LDS.128 R20, [R10+0xa10] ;  /* 0x000a10000a147984 */ /* 0x000fe20000000c00 */
[----:B------:R-:W-:Y:S02]  /*17f0*/  DFMA R70, R14, R30, R54 ;  /* 0x0000001e0e46722b */ /* 0x000fe40000000036 */
[----:B------:R-:W-:Y:S01]  /*1800*/  DFMA R46, R18, R26, R46 ;  /* 0x0000001a122e722b */ /* 0x000fe2000000002e */
[----:B------:R-:W0:Y:S01]  /*1810*/  LDS.128 R12, [R8+-0xd0] ;  /* 0xffff3000080c7984 */ /* 0x000e220000000c00 */
[----:B------:R-:W-:-:S02]  /*1820*/  DFMA R52, R28, R18, R52 ;  /* 0x000000121c34722b */ /* 0x000fc40000000034 */
[----:B------:R-:W-:Y:S01]  /*1830*/  DFMA R44, R18, R30, R44 ;  /* 0x0000001e122c722b */ /* 0x000fe2000000002c */
[----:B------:R-:W1:Y:S01]  /*1840*/  LDS.128 R16, [R10+0xa00] ;  /* 0x000a00000a107984 */ /* 0x000e620000000c00 */
[----:B------:R-:W-:Y:S02]  /*1850*/  DFMA R64, R28, R34, R64 ;  /* 0x000000221c40722b */ /* 0x000fe40000000040 */
[C---:B------:R-:W-:Y:S01]  /*1860*/  DFMA R66, R34.reuse, R30, R66 ;  /* 0x0000001e2242722b */ /* 0x040fe20000000042 */
[----:B------:R-:W2:Y:S01]  /*1870*/  LDS.128 R28, [R8+-0x50] ;  /* 0xffffb000081c7984 */ /* 0x000ea20000000c00 */
[----:B------:R-:W-:Y:S02]  /*1880*/  DFMA R42, R34, R26, R42 ;  /* 0x0000001a222a722b */ /* 0x000fe4000000002a */
[C---:B0-----:R-:W-:Y:S01]  /*1890*/  DFMA R54, R12.reuse, R20, R24 ;  /* 0x000000140c36722b */ /* 0x041fe20000000018 */
[----:B------:R-:W0:Y:S01]  /*18a0*/  LDS.128 R24, [R8+0x30] ;  /* 0x0000300008187984 */ /* 0x000e220000000c00 */
[----:B------:R-:W-:-:S02]  /*18b0*/  DFMA R60, R12, R22, R60 ;  /* 0x000000160c3c722b */ /* 0x000fc4000000003c */
[C---:B-1----:R-:W-:Y:S02]  /*18c0*/  DFMA R68, R12.reuse, R16, R68 ;  /* 0x000000100c44722b */ /* 0x042fe40000000044 */
[----:B------:R-:W-:Y:S02]  /*18d0*/  DFMA R50, R12, R18, R56 ;  /* 0x000000120c32722b */ /* 0x000fe40000000038 */
[C---:B--2---:R-:W-:Y:S02]  /*18e0*/  DFMA R12, R28.reuse, R16, R62 ;  /* 0x000000101c0c722b */ /* 0x044fe4000000003e */
[C---:B------:R-:W-:Y:S02]  /*18f0*/  DFMA R46, R28.reuse, R18, R46 ;  /* 0x000000121c2e722b */ /* 0x040fe4000000002e */
[C---:B------:R-:W-:Y:S02]  /*1900*/  DFMA R52, R28.reuse, R20, R52 ;  /* 0x000000141c34722b */ /* 0x040fe40000000034 */
[----:B------:R-:W-:-:S02]  /*1910*/  DFMA R28, R28, R22, R44 ;  /* 0x000000161c1c722b */ /* 0x000fc4000000002c */
[C---:B0-----:R-:W-:Y:S01]  /*1920*/  DFMA R44, R24.reuse, R16, R32 ;  /* 0x00000010182c722b */ /* 0x041fe20000000020 */
[----:B------:R0:W1:Y:S01]  /*1930*/  LDS.128 R32, [R8+0xb0] ;  /* 0x0000b00008207984 */ /* 0x0000620000000c00 */
[C---:B------:R-:W-:Y:S02]  /*1940*/  DFMA R48, R24.reuse, R18, R48 ;  /* 0x000000121830722b */ /* 0x040fe40000000030 */
[C---:B------:R-:W-:Y:S02]  /*1950*/  DFMA R58, R24.reuse, R20, R58 ;  /* 0x00000014183a722b */ /* 0x040fe4000000003a */
[----:B------:R-:W-:Y:S01]  /*1960*/  DFMA R62, R24, R22, R70 ;  /* 0x00000016183e722b */ /* 0x000fe20000000046 */
[----:B0-----:R-:W-:Y:S01]  /*1970*/  VIADD R8, R8, 0x40 ;  /* 0x0000004008087836 */ /* 0x001fe20000000000 */
[C---:B-1----:R-:W-:Y:S02]  /*1980*/  DFMA R40, R32.reuse, R16, R40 ;  /* 0x000000102028722b */ /* 0x042fe40000000028 */
[C---:B------:R-:W-:Y:S01]  /*1990*/  DFMA R56, R32.reuse, R18, R42 ;  /* 0x000000122038722b */ /* 0x040fe2000000002a */
[----:B------:R-:W0:Y:S01]  /*19a0*/  LDS.128 R16, [R10+0xc00] ;  /* 0x000c00000a107984 */ /* 0x000e220000000c00 */
[----:B------:R-:W-:-:S02]  /*19b0*/  DFMA R64, R32, R20, R64 ;  /* 0x000000142040722b */ /* 0x000fc40000000040 */
[----:B------:R-:W-:Y:S01]  /*19c0*/  DFMA R66, R32, R22, R66 ;  /* 0x000000162042722b */ /* 0x000fe20000000042 */
[----:B------:R1:W2:Y:S02]  /*19d0*/  LDS.128 R20, [R10+0xc10] ;  /* 0x000c10000a147984 */ /* 0x0002a40000000c00 */
[----:B-1----:R-:W-:Y:S01]  /*19e0*/  VIADD R10, R10, 0x1000 ;  /* 0x000010000a0a7836 */ /* 0x002fe20000000000 */
[----:B0-----:R-:W-:Y:S02]  /*19f0*/  DFMA R42, R16, R26, R44 ;  /* 0x0000001a102a722b */ /* 0x001fe4000000002c */
[----:B------:R-:W-:Y:S02]  /*1a00*/  DFMA R44, R34, R18, R56 ;  /* 0x00000012222c722b */ /* 0x000fe40000000038 */
[C---:B------:R-:W-:Y:S02]  /*1a10*/  DFMA R24, R16.reuse, R14, R68 ;  /* 0x0000000e1018722b */ /* 0x040fe40000000044 */
[----:B------:R-:W-:-:S02]  /*1a20*/  DFMA R12, R16, R30, R12 ;  /* 0x0000001e100c722b */ /* 0x000fc4000000000c */
[----:B------:R-:W-:Y:S02]  /*1a30*/  DFMA R40, R16, R34, R40 ;  /* 0x000000221028722b */ /* 0x000fe40000000028 */
[-C--:B------:R-:W-:Y:S02]  /*1a40*/  DFMA R50, R14, R18.reuse, R50 ;  /* 0x000000120e32722b */ /* 0x080fe40000000032 */
[-C--:B------:R-:W-:Y:S02]  /*1a50*/  DFMA R46, R30, R18.reuse, R46 ;  /* 0x000000121e2e722b */ /* 0x080fe4000000002e */
[----:B------:R-:W-:Y:S02]  /*1a60*/  DFMA R48, R26, R18, R48 ;  /* 0x000000121a30722b */ /* 0x000fe40000000030 */
[----:B--2---:R-:W-:Y:S02]  /*1a70*/  DFMA R54, R20, R14, R54 ;  /* 0x0000000e1436722b */ /* 0x004fe40000000036 */
[----:B------:R-:W-:-:S02]  /*1a80*/  DFMA R60, R14, R22, R60 ;  /* 0x000000160e3c722b */ /* 0x000fc4000000003c */
[----:B------:R-:W-:Y:S02]  /*1a90*/  DFMA R52, R20, R30, R52 ;  /* 0x0000001e1434722b */ /* 0x000fe40000000034 */
[----:B------:R-:W-:Y:S02]  /*1aa0*/  DFMA R56, R30, R22, R28 ;  /* 0x000000161e38722b */ /* 0x000fe4000000001c */
[----:B------:R-:W-:Y:S02]  /*1ab0*/  DFMA R58, R20, R26, R58 ;  /* 0x0000001a143a722b */ /* 0x000fe4000000003a */
[----:B------:R-:W-:Y:S02]  /*1ac0*/  DFMA R62, R26, R22, R62 ;  /* 0x000000161a3e722b */ /* 0x000fe4000000003e */
[----:B------:R-:W-:Y:S02]  /*1ad0*/  DFMA R64, R20, R34, R64 ;  /* 0x000000221440722b */ /* 0x000fe40000000040 */
[----:B------:R-:W-:Y:S01]  /*1ae0*/  DFMA R66, R34, R22, R66 ;  /* 0x000000162242722b */ /* 0x000fe20000000042 */
[----:B------:R-:W-:Y:S10]  /*1af0*/  BRA.U UP0, `(.L_x_1) ;  /* 0xfffffff5006c7547 */ /* 0x000ff4000b83ffff */
[----:B------:R-:W-:Y:S01]  /*1b00*/  BAR.SYNC.DEFER_BLOCKING 0x0 ;  /* 0x0000000000007b1d */ /* 0x000fe20000010000 */
[----:B------:R-:W-:-:S05]  /*1b10*/  IMAD.MOV.U32 R8, RZ, RZ, R7 ;  /* 0x000000ffff087224 */ /* 0x000fca00078e0007 */
[----:B------:R-:W-:Y:S05]  /*1b20*/  @P0 BRA `(.L_x_2) ;  /* 0xffffffec009c0947 */ /* 0x000fea000383ffff */
.L_x_0:
[----:B------:R-:W-:Y:S01]  /*1b30*/  IMAD.SHL.U32 R7, R7, 0x2000, RZ ;  /* 0x0000200007077824 */ /* 0x000fe200078e00ff */
[----:B------:R-:W-:-:S03]  /*1b40*/  UMOV UR5, 0x100 ;  /* 0x0000010000057882 */ /* 0x000fc60000000000 */
[--C-:B------:R-:W-:Y:S02]  /*1b50*/  IMAD R2, R0, 0x200, R7.reuse ;  /* 0x0000020000027824 */ /* 0x100fe400078e0207 */
[----:B------:R-:W-:-:S03]  /*1b60*/  IMAD R7, R3, 0x20, R7 ;  /* 0x0000002003077824 */ /* 0x000fc600078e0207 */
[----:B------:R-:W-:Y:S02]  /*1b70*/  IADD3 R2, PT, PT, R2, 0x100, R39 ;  /* 0x0000010002027810 */ /* 0x000fe40007ffe027 */
[----:B------:R-:W-:-:S07]  /*1b80*/  IADD3 R14, PT, PT, R7, 0x200, R6 ;  /* 0x00000200070e7810 */ /* 0x000fce0007ffe006 */
.L_x_3:
[----:B------:R-:W-:Y:S01]  /*1b90*/  LDS.128 R8, [R14+-0x200] ;  /* 0xfffe00000e087984 */ /* 0x000fe20000000c00 */
[----:B------:R-:W-:-:S03]  /*1ba0*/  UIADD3 UR5, UPT, UPT, UR5, 0x40, URZ ;  /* 0x0000004005057890 */ /* 0x000fc6000fffe0ff */
[----:B------:R-:W-:Y:S01]  /*1bb0*/  LDS.128 R16, [R14+-0x1f0] ;  /* 0xfffe10000e107984 */ /* 0x000fe20000000c00 */
[----:B------:R-:W-:-:S03]  /*1bc0*/  UISETP.NE.AND UP0, UPT, UR5, 0x180, UPT ;  /* 0x000001800500788c */ /* 0x000fc6000bf05270 */
[----:B------:R-:W0:Y:S04]  /*1bd0*/  LDS.128 R28, [R2] ;  /* 0x00000000021c7984 */ /* 0x000e280000000c00 */
[----:B------:R-:W1:Y:S04]  /*1be0*/  LDS.128 R32, [R2+0x80] ;  /* 0x0000800002207984 */ /* 0x000e680000000c00 */
[----:B------:R-:W2:Y:S04]  /*1bf0*/  LDS.128 R4, [R2+-0x100] ;  /* 0xffff000002047984 */ /* 0x000ea80000000c00 */
[----:B------:R-:W3:Y:S04]  /*1c00*/  LDS.128 R20, [R2+-0x80] ;  /* 0xffff800002147984 */ /* 0x000ee80000000c00 */
[----:B------:R-:W4:Y:S01]  /*1c10*/  LDS.128 R36, [R14] ;  /* 0x000000000e247984 */ /* 0x000f220000000c00 */
[----:B0-----:R-:W-:-:S02]  /*1c20*/  DFMA R26, R28, R8, R42 ;  /* 0x000000081c1a722b */ /* 0x001fc4000000002a */
[C---:B------:R-:W-:Y:S02]  /*1c30*/  DFMA R48, R28.reuse, R10, R48 ;  /* 0x0000000a1c30722b */ /* 0x040fe40000000030 */
[C---:B------:R-:W-:Y:S02]  /*1c40*/  DFMA R58, R28.reuse, R16, R58 ;  /* 0x000000101c3a722b */ /* 0x040fe4000000003a */
[----:B------:R-:W-:Y:S02]  /*1c50*/  DFMA R28, R28, R18, R62 ;  /* 0x000000121c1c722b */ /* 0x000fe4000000003e */
[-C--:B-1----:R-:W-:Y:S01]  /*1c60*/  DFMA R62, R32, R8.reuse, R40 ;  /* 0x00000008203e722b */ /* 0x082fe20000000028 */
[----:B------:R-:W0:Y:S01]  /*1c70*/  LDS.128 R40, [R14+0x10] ;  /* 0x000010000e287984 */ /* 0x000e220000000c00 */
[C---:B--2---:R-:W-:Y:S02]  /*1c80*/  DFMA R24, R4.reuse, R8, R24 ;  /* 0x000000080418722b */ /* 0x044fe40000000018 */
[----:B------:R-:W-:-:S02]  /*1c90*/  DFMA R50, R4, R10, R50 ;  /* 0x0000000a0432722b */ /* 0x000fc40000000032 */
[C---:B------:R-:W-:Y:S02]  /*1ca0*/  DFMA R54, R4.reuse, R16, R54 ;  /* 0x000000100436722b */ /* 0x040fe40000000036 */
[----:B------:R-:W-:Y:S02]  /*1cb0*/  DFMA R4, R4, R18, R60 ;  /* 0x000000120404722b */ /* 0x000fe4000000003c */
[C---:B---3--:R-:W-:Y:S02]  /*1cc0*/  DFMA R12, R20.reuse, R8, R12 ;  /* 0x00000008140c722b */ /* 0x048fe4000000000c */
[C---:B------:R-:W-:Y:S02]  /*1cd0*/  DFMA R46, R20.reuse, R10, R46 ;  /* 0x0000000a142e722b */ /* 0x040fe4000000002e */
[C---:B------:R-:W-:Y:S02]  /*1ce0*/  DFMA R52, R20.reuse, R16, R52 ;  /* 0x000000101434722b */ /* 0x040fe40000000034 */
[----:B------:R-:W-:-:S02]  /*1cf0*/  DFMA R20, R20, R18, R56 ;  /* 0x000000121414722b */ /* 0x000fc40000000038 */
[C---:B------:R-:W-:Y:S02]  /*1d00*/  DFMA R44, R32.reuse, R10, R44 ;  /* 0x0000000a202c722b */ /* 0x040fe4000000002c */
[C---:B------:R-:W-:Y:S01]  /*1d10*/  DFMA R64, R32.reuse, R16, R64 ;  /* 0x000000102040722b */ /* 0x040fe20000000040 */
[----:B------:R-:W-:Y:S01]  /*1d20*/  LDS.128 R8, [R2+-0xf0] ;  /* 0xffff100002087984 */ /* 0x000fe20000000c00 */
[----:B------:R-:W-:Y:S02]  /*1d30*/  DFMA R32, R32, R18, R66 ;  /* 0x000000122020722b */ /* 0x000fe40000000042 */
[C---:B----4-:R-:W-:Y:S01]  /*1d40*/  DFMA R60, R36.reuse, R22, R12 ;  /* 0x00000016243c722b */ /* 0x050fe2000000000c */
[----:B------:R-:W1:Y:S01]  /*1d50*/  LDS.128 R16, [R14+0x210] ;  /* 0x000210000e107984 */ /* 0x000e620000000c00 */
[C---:B------:R-:W-:Y:S02]  /*1d60*/  DFMA R56, R36.reuse, R6, R24 ;  /* 0x000000062438722b */ /* 0x040fe40000000018 */
[----:B------:R-:W-:-:S02]  /*1d70*/  DFMA R12, R36, R30, R26 ;  /* 0x0000001e240c722b */ /* 0x000fc4000000001a */
[----:B------:R-:W-:Y:S01]  /*1d80*/  DFMA R62, R36, R34, R62 ;  /* 0x00000022243e722b */ /* 0x000fe2000000003e */
[----:B------:R-:W2:Y:S01]  /*1d90*/  LDS.128 R24, [R14+0x200] ;  /* 0x000200000e187984 */ /* 0x000ea20000000c00 */
[-C--:B------:R-:W-:Y:S02]  /*1da0*/  DFMA R50, R6, R38.reuse, R50 ;  /* 0x000000260632722b */ /* 0x080fe40000000032 */
[-C--:B------:R-:W-:Y:S02]  /*1db0*/  DFMA R46, R22, R38.reuse, R46 ;  /* 0x00000026162e722b */ /* 0x080fe4000000002e */
[-C--:B------:R-:W-:Y:S02]  /*1dc0*/  DFMA R48, R30, R38.reuse, R48 ;  /* 0x000000261e30722b */ /* 0x080fe40000000030 */
[----:B------:R-:W-:Y:S01]  /*1dd0*/  DFMA R44, R34, R38, R44 ;  /* 0x00000026222c722b */ /* 0x000fe2000000002c */
[----:B------:R-:W3:Y:S01]  /*1de0*/  LDS.128 R36, [R2+-0x70] ;  /* 0xffff900002247984 */ /* 0x000ee20000000c00 */
[----:B0-----:R-:W-:-:S02]  /*1df0*/  DFMA R54, R40, R6, R54 ;  /* 0x000000062836722b */ /* 0x001fc40000000036 */
[----:B------:R-:W-:Y:S02]  /*1e00*/  DFMA R66, R6, R42, R4 ;  /* 0x0000002a0642722b */ /* 0x000fe40000000004 */
[----:B------:R-:W-:Y:S01]  /*1e10*/  DFMA R52, R40, R22, R52 ;  /* 0x000000162834722b */ /* 0x000fe20000000034 */
[----:B------:R-:W0:Y:S01]  /*1e20*/  LDS.128 R4, [R2+0x10] ;  /* 0x0000100002047984 */ /* 0x000e220000000c00 */
[-C--:B------:R-:W-:Y:S02]  /*1e30*/  DFMA R68, R22, R42.reuse, R20 ;  /* 0x0000002a1644722b */ /* 0x080fe40000000014 */
[----:B------:R-:W-:Y:S01]  /*1e40*/  DFMA R70, R30, R42, R28 ;  /* 0x0000002a1e46722b */ /* 0x000fe2000000001c */
[----:B------:R-:W4:Y:S01]  /*1e50*/  LDS.128 R20, [R2+0x90] ;  /* 0x0000900002147984 */ /* 0x000f220000000c00 */
[C---:B------:R-:W-:Y:S02]  /*1e60*/  DFMA R58, R40.reuse, R30, R58 ;  /* 0x0000001e283a722b */ /* 0x040fe4000000003a */
[----:B------:R-:W-:Y:S01]  /*1e70*/  DFMA R64, R40, R34, R64 ;  /* 0x000000222840722b */ /* 0x000fe20000000040 */
[----:B------:R-:W5:Y:S01]  /*1e80*/  LDS.128 R28, [R14+0x400] ;  /* 0x000400000e1c7984 */ /* 0x000f620000000c00 */
[----:B------:R-:W-:-:S03]  /*1e90*/  DFMA R42, R34, R42, R32 ;  /* 0x0000002a222a722b */ /* 0x000fc60000000020 */
[----:B------:R-:W5:Y:S01]  /*1ea0*/  LDS.128 R32, [R14+0x410] ;  /* 0x000410000e207984 */ /* 0x000f620000000c00 */
[C---:B-1----:R-:W-:Y:S02]  /*1eb0*/  DFMA R54, R8.reuse, R16, R54 ;  /* 0x000000100836722b */ /* 0x042fe40000000036 */
[C---:B------:R-:W-:Y:S02]  /*1ec0*/  DFMA R66, R8.reuse, R18, R66 ;  /* 0x000000120842722b */ /* 0x040fe40000000042 */
[C---:B--2---:R-:W-:Y:S02]  /*1ed0*/  DFMA R56, R8.reuse, R24, R56 ;  /* 0x000000180838722b */ /* 0x044fe40000000038 */
[----:B------:R-:W-:Y:S02]  /*1ee0*/  DFMA R50, R8, R26, R50 ;  /* 0x0000001a0832722b */ /* 0x000fe40000000032 */
[C---:B---3--:R-:W-:Y:S02]  /*1ef0*/  DFMA R60, R36.reuse, R24, R60 ;  /* 0x00000018243c722b */ /* 0x048fe4000000003c */
[----:B------:R-:W-:-:S02]  /*1f00*/  DFMA R46, R36, R26, R46 ;  /* 0x0000001a242e722b */ /* 0x000fc4000000002e */
[C---:B------:R-:W-:Y:S02]  /*1f10*/  DFMA R52, R36.reuse, R16, R52 ;  /* 0x000000102434722b */ /* 0x040fe40000000034 */
[----:B------:R-:W-:Y:S02]  /*1f20*/  DFMA R68, R36, R18, R68 ;  /* 0x000000122444722b */ /* 0x000fe40000000044 */
[C---:B0-----:R-:W-:Y:S02]  /*1f30*/  DFMA R12, R4.reuse, R24, R12 ;  /* 0x00000018040c722b */ /* 0x041fe4000000000c */
[----:B------:R-:W-:Y:S02]  /*1f40*/  DFMA R48, R4, R26, R48 ;  /* 0x0000001a0430722b */ /* 0x000fe40000000030 */
[C---:B----4-:R-:W-:Y:S02]  /*1f50*/  DFMA R62, R20.reuse, R24, R62 ;  /* 0x00000018143e722b */ /* 0x050fe4000000003e */
[----:B------:R-:W-:-:S02]  /*1f60*/  DFMA R40, R20, R26, R44 ;  /* 0x0000001a1428722b */ /* 0x000fc4000000002c */
[C---:B------:R-:W-:Y:S01]  /*1f70*/  DFMA R58, R4.reuse, R16, R58 ;  /* 0x00000010043a722b */ /* 0x040fe2000000003a */
[----:B------:R-:W-:Y:S01]  /*1f80*/  LDS.128 R24, [R14+0x610] ;  /* 0x000610000e187984 */ /* 0x000fe20000000c00 */
[----:B------:R-:W-:Y:S02]  /*1f90*/  DFMA R70, R4, R18, R70 ;  /* 0x000000120446722b */ /* 0x000fe40000000046 */
[C---:B------:R-:W-:Y:S02]  /*1fa0*/  DFMA R64, R20.reuse, R16, R64 ;  /* 0x000000101440722b */ /* 0x040fe40000000040 */
[----:B------:R-:W-:Y:S02]  /*1fb0*/  DFMA R42, R20, R18, R42 ;  /* 0x00000012142a722b */ /* 0x000fe4000000002a */
[C---:B-----5:R-:W-:Y:S01]  /*1fc0*/  DFMA R56, R28.reuse, R10, R56 ;  /* 0x0000000a1c38722b */ /* 0x060fe20000000038 */
[----:B------:R-:W-:Y:S01]  /*1fd0*/  LDS.128 R16, [R14+0x600] ;  /* 0x000600000e107984 */ /* 0x000fe20000000c00 */
[----:B------:R-:W-:-:S02]  /*1fe0*/  DFMA R60, R28, R38, R60 ;  /* 0x000000261c3c722b */ /* 0x000fc4000000003c */
[----:B------:R-:W-:Y:S02]  /*1ff0*/  DFMA R4, R28, R6, R12 ;  /* 0x000000061c04722b */ /* 0x000fe4000000000c */
[-C--:B------:R-:W-:Y:S02]  /*2000*/  DFMA R50, R10, R30.reuse, R50 ;  /* 0x0000001e0a32722b */ /* 0x080fe40000000032 */
[----:B------:R-:W-:Y:S02]  /*2010*/  DFMA R46, R38, R30, R46 ;  /* 0x0000001e262e722b */ /* 0x000fe4000000002e */
[----:B------:R-:W-:Y:S02]  /*2020*/  DFMA R54, R32, R10, R54 ;  /* 0x0000000a2036722b */ /* 0x000fe40000000036 */
[----:B------:R-:W-:Y:S02]  /*2030*/  DFMA R66, R10, R34, R66 ;  /* 0x000000220a42722b */ /* 0x000fe40000000042 */
[----:B------:R-:W-:Y:S01]  /*2040*/  DFMA R52, R32, R38, R52 ;  /* 0x000000262034722b */ /* 0x000fe20000000034 */
[----:B------:R-:W0:Y:S01]  /*2050*/  LDS.128 R8, [R2+-0xe0] ;  /* 0xffff200002087984 */ /* 0x000e220000000c00 */
[----:B------:R-:W-:-:S02]  /*2060*/  DFMA R68, R38, R34, R68 ;  /* 0x000000222644722b */ /* 0x000fc40000000044 */
[----:B------:R-:W-:Y:S01]  /*2070*/  DFMA R12, R28, R22, R62 ;  /* 0x000000161c0c722b */ /* 0x000fe2000000003e */
[----:B------:R-:W1:Y:S01]  /*2080*/  LDS.128 R36, [R2+0x20] ;  /* 0x0000200002247984 */ /* 0x000e620000000c00 */
[-C--:B------:R-:W-:Y:S02]  /*2090*/  DFMA R48, R6, R30.reuse, R48 ;  /* 0x0000001e0630722b */ /* 0x080fe40000000030 */
[----:B------:R-:W-:Y:S01]  /*20a0*/  DFMA R40, R22, R30, R40 ;  /* 0x0000001e1628722b */ /* 0x000fe20000000028 */
[----:B------:R-:W2:Y:S01]  /*20b0*/  LDS.128 R28, [R2+-0x60] ;  /* 0xffffa000021c7984 */ /* 0x000ea20000000c00 */
[----:B------:R-:W-:Y:S02]  /*20c0*/  DFMA R58, R32, R6, R58 ;  /* 0x00000006203a722b */ /* 0x000fe4000000003a */
[----:B------:R-:W-:Y:S02]  /*20d0*/  DFMA R70, R6, R34, R70 ;  /* 0x000000220646722b */ /* 0x000fe40000000046 */
[----:B------:R-:W-:-:S02]  /*20e0*/  DFMA R64, R32, R22, R64 ;  /* 0x000000162040722b */ /* 0x000fc40000000040 */
[----:B------:R-:W-:Y:S01]  /*20f0*/  DFMA R42, R22, R34, R42 ;  /* 0x00000022162a722b */ /* 0x000fe2000000002a */
[----:B------:R-:W3:Y:S04]  /*2100*/  LDS.128 R32, [R2+0xa0] ;  /* 0x0000a00002207984 */ /* 0x000ee80000000c00 */
[----:B------:R-:W4:Y:S01]  /*2110*/  LDS.128 R20, [R14+0x800] ;  /* 0x000800000e147984 */ /* 0x000f220000000c00 */
[C---:B0-----:R-:W-:Y:S02]  /*2120*/  DFMA R56, R8.reuse, R16, R56 ;  /* 0x000000100838722b */ /* 0x041fe40000000038 */
[C---:B------:R-:W-:Y:S02]  /*2130*/  DFMA R50, R8.reuse, R18, R50 ;  /* 0x000000120832722b */ /* 0x040fe40000000032 */
[----:B------:R-:W-:-:S02]  /*2140*/  DFMA R54, R8, R24, R54 ;  /* 0x000000180836722b */ /* 0x000fc40000000036 */
[----:B------:R-:W-:Y:S02]  /*2150*/  DFMA R66, R8, R26, R66 ;  /* 0x0000001a0842722b */ /* 0x000fe40000000042 */
[----:B-1----:R-:W-:Y:S02]  /*2160*/  DFMA R4, R36, R16, R4 ;  /* 0x000000102404722b */ /* 0x002fe40000000004 */
[-C--:B--2---:R-:W-:Y:S02]  /*2170*/  DFMA R8, R28, R18.reuse, R46 ;  /* 0x000000121c08722b */ /* 0x084fe4000000002e */
[C---:B------:R-:W-:Y:S01]  /*2180*/  DFMA R48, R36.reuse, R18, R48 ;  /* 0x000000122430722b */ /* 0x040fe20000000030 */
[----:B------:R-:W0:Y:S01]  /*2190*/  LDS.128 R44, [R14+0x810] ;  /* 0x000810000e2c7984 */ /* 0x000e220000000c00 */
[C---:B------:R-:W-:Y:S02]  /*21a0*/  DFMA R58, R36.reuse, R24, R58 ;  /* 0x00000018243a722b */ /* 0x040fe4000000003a */
[----:B------:R-:W-:-:S02]  /*21b0*/  DFMA R70, R36, R26, R70 ;  /* 0x0000001a2446722b */ /* 0x000fc40000000046 */
[-C--:B------:R-:W-:Y:S02]  /*21c0*/  DFMA R60, R28, R16.reuse, R60 ;  /* 0x000000101c3c722b */ /* 0x080fe4000000003c */
[C---:B---3--:R-:W-:Y:S02]  /*21d0*/  DFMA R36, R32.reuse, R16, R12 ;  /* 0x000000102024722b */ /* 0x048fe4000000000c */
[C---:B------:R-:W-:Y:S02]  /*21e0*/  DFMA R18, R32.reuse, R18, R40 ;  /* 0x000000122012722b */ /* 0x040fe40000000028 */
[-C--:B------:R-:W-:Y:S02]  /*21f0*/  DFMA R64, R32, R24.reuse, R64 ;  /* 0x000000182040722b */ /* 0x080fe40000000040 */
[C---:B------:R-:W-:Y:S02]  /*2200*/  DFMA R52, R28.reuse, R24, R52 ;  /* 0x000000181c34722b */ /* 0x040fe40000000034 */
[----:B------:R-:W-:-:S02]  /*2210*/  DFMA R68, R28, R26, R68 ;  /* 0x0000001a1c44722b */ /* 0x000fc40000000044 */
[----:B------:R-:W-:Y:S02]  /*2220*/  DFMA R32, R32, R26, R42 ;  /* 0x0000001a2020722b */ /* 0x000fe4000000002a */
[----:B----4-:R-:W-:Y:S01]  /*2230*/  DFMA R12, R20, R38, R4 ;  /* 0x00000026140c722b */ /* 0x010fe20000000004 */
[----:B------:R-:W-:Y:S01]  /*2240*/  LDS.128 R24, [R14+0xa00] ;  /* 0x000a00000e187984 */ /* 0x000fe20000000c00 */
[----:B------:R-:W-:Y:S02]  /*2250*/  DFMA R62, R10, R22, R50 ;  /* 0x000000160a3e722b */ /* 0x000fe40000000032 */
[C---:B------:R-:W-:Y:S01]  /*2260*/  DFMA R56, R20.reuse, R10, R56 ;  /* 0x0000000a1438722b */ /* 0x040fe20000000038 */
[----:B------:R-:W1:Y:S01]  /*2270*/  LDS.128 R4, [R2+-0xd0] ;  /* 0xffff300002047984 */ /* 0x000e620000000c00 */
[C---:B------:R-:W-:Y:S02]  /*2280*/  DFMA R60, R20.reuse, R30, R60 ;  /* 0x0000001e143c722b */ /* 0x040fe4000000003c */
[----:B------:R-:W-:Y:S01]  /*2290*/  DFMA R36, R20, R34, R36 ;  /* 0x000000221424722b */ /* 0x000fe20000000024 */
[----:B------:R-:W2:Y:S01]  /*22a0*/  LDS.128 R40, [R14+0xa10] ;  /* 0x000a10000e287984 */ /* 0x000ea20000000c00 */
[----:B------:R-:W-:-:S02]  /*22b0*/  DFMA R28, R30, R22, R8 ;  /* 0x000000161e1c722b */ /* 0x000fc40000000008 */
[-C--:B------:R-:W-:Y:S02]  /*22c0*/  DFMA R48, R38, R22.reuse, R48 ;  /* 0x000000162630722b */ /* 0x080fe40000000030 */
[----:B------:R-:W-:Y:S01]  /*22d0*/  DFMA R50, R34, R22, R18 ;  /* 0x000000162232722b */ /* 0x000fe20000000012 */
[----:B------:R-:W3:Y:S04]  /*22e0*/  LDS.128 R20, [R2+-0x50] ;  /* 0xffffb00002147984 */ /* 0x000ee80000000c00 */
[----:B------:R-:W-:Y:S01]  /*22f0*/  LDS.128 R16, [R2+0xb0] ;  /* 0x0000b00002107984 */ /* 0x000fe20000000c00 */
[----:B0-----:R-:W-:Y:S02]  /*2300*/  DFMA R54, R44, R10, R54 ;  /* 0x0000000a2c36722b */ /* 0x001fe40000000036 */
[-C--:B------:R-:W-:Y:S01]  /*2310*/  DFMA R66, R10, R46.reuse, R66 ;  /* 0x0000002e0a42722b */ /* 0x080fe20000000042 */
[----:B------:R0:W4:Y:S01]  /*2320*/  LDS.128 R8, [R2+0x30] ;  /* 0x0000300002087984 */ /* 0x0001220000000c00 */
[----:B------:R-:W-:-:S02]  /*2330*/  DFMA R68, R30, R46, R68 ;  /* 0x0000002e1e44722b */ /* 0x000fc40000000044 */
[----:B------:R-:W-:Y:S02]  /*2340*/  DFMA R70, R38, R46, R70 ;  /* 0x0000002e2646722b */ /* 0x000fe40000000046 */
[----:B------:R-:W-:Y:S02]  /*2350*/  DFMA R64, R44, R34, R64 ;  /* 0x000000222c40722b */ /* 0x000fe40000000040 */
[----:B------:R-:W-:Y:S01]  /*2360*/  DFMA R46, R34, R46, R32 ;  /* 0x0000002e222e722b */ /* 0x000fe20000000020 */
[----:B0-----:R-:W-:Y:S01]  /*2370*/  VIADD R2, R2, 0x40 ;  /* 0x0000004002027836 */ /* 0x001fe20000000000 */
[C---:B------:R-:W-:Y:S01]  /*2380*/  DFMA R52, R44.reuse, R30, R52 ;  /* 0x0000001e2c34722b */ /* 0x040fe20000000034 */
[----:B------:R-:W0:Y:S01]  /*2390*/  LDS.128 R32, [R14+0xc00] ;  /* 0x000c00000e207984 */ /* 0x000e220000000c00 */
[----:B------:R-:W-:Y:S02]  /*23a0*/  DFMA R58, R44, R38, R58 ;  /* 0x000000262c3a722b */ /* 0x000fe4000000003a */
[----:B-1----:R-:W-:-:S02]  /*23b0*/  DFMA R56, R4, R24, R56 ;  /* 0x000000180438722b */ /* 0x002fc40000000038 */
[C---:B------:R-:W-:Y:S02]  /*23c0*/  DFMA R62, R4.reuse, R26, R62 ;  /* 0x0000001a043e722b */ /* 0x040fe4000000003e */
[C---:B--2---:R-:W-:Y:S02]  /*23d0*/  DFMA R54, R4.reuse, R40, R54 ;  /* 0x000000280436722b */ /* 0x044fe40000000036 */
[----:B------:R-:W-:Y:S02]  /*23e0*/  DFMA R66, R4, R42, R66 ;  /* 0x0000002a0442722b */ /* 0x000fe40000000042 */
[C---:B---3--:R-:W-:Y:S01]  /*23f0*/  DFMA R4, R20.reuse, R26, R28 ;  /* 0x0000001a1404722b */ /* 0x048fe2000000001c */
[----:B------:R1:W2:Y:S01]  /*2400*/  LDS.128 R28, [R14+0xc10] ;  /* 0x000c10000e1c7984 */ /* 0x0002a20000000c00 */
[C---:B------:R-:W-:Y:S02]  /*2410*/  DFMA R60, R20.reuse, R24, R60 ;  /* 0x00000018143c722b */ /* 0x040fe4000000003c */
[----:B------:R-:W-:-:S02]  /*2420*/  DFMA R52, R20, R40, R52 ;  /* 0x000000281434722b */ /* 0x000fc40000000034 */
[----:B------:R-:W-:Y:S02]  /*2430*/  DFMA R68, R20, R42, R68 ;  /* 0x0000002a1444722b */ /* 0x000fe40000000044 */
[----:B----4-:R-:W-:Y:S01]  /*2440*/  DFMA R48, R8, R26, R48 ;  /* 0x0000001a0830722b */ /* 0x010fe20000000030 */
[----:B-1----:R-:W-:Y:S01]  /*2450*/  VIADD R14, R14, 0x1000 ;  /* 0x000010000e0e7836 */ /* 0x002fe20000000000 */
[C---:B------:R-:W-:Y:S02]  /*2460*/  DFMA R36, R16.reuse, R24, R36 ;  /* 0x000000181024722b */ /* 0x040fe40000000024 */
[C---:B------:R-:W-:Y:S02]  /*2470*/  DFMA R26, R16.reuse, R26, R50 ;  /* 0x0000001a101a722b */ /* 0x040fe40000000032 */
[----:B------:R-:W-:Y:S02]  /*2480*/  DFMA R64, R16, R40, R64 ;  /* 0x000000281040722b */ /* 0x000fe40000000040 */
[----:B------:R-:W-:-:S02]  /*2490*/  DFMA R20, R8, R24, R12 ;  /* 0x000000180814722b */ /* 0x000fc4000000000c */
[C---:B------:R-:W-:Y:S02]  /*24a0*/  DFMA R58, R8.reuse, R40, R58 ;  /* 0x00000028083a722b */ /* 0x040fe4000000003a */
[-C--:B------:R-:W-:Y:S02]  /*24b0*/  DFMA R70, R8, R42.reuse, R70 ;  /* 0x0000002a0846722b */ /* 0x080fe40000000046 */
[----:B------:R-:W-:Y:S02]  /*24c0*/  DFMA R16, R16, R42, R46 ;  /* 0x0000002a1010722b */ /* 0x000fe4000000002e */
[C---:B0-----:R-:W-:Y:S02]  /*24d0*/  DFMA R12, R32.reuse, R22, R60 ;  /* 0x00000016200c722b */ /* 0x041fe4000000003c */
[----:B------:R-:W-:Y:S02]  /*24e0*/  DFMA R24, R32, R6, R56 ;  /* 0x000000062018722b */ /* 0x000fe40000000038 */
[----:B------:R-:W-:-:S02]  /*24f0*/  DFMA R50, R6, R34, R62 ;  /* 0x000000220632722b */ /* 0x000fc4000000003e */
[C---:B------:R-:W-:Y:S02]  /*2500*/  DFMA R42, R32.reuse, R10, R20 ;  /* 0x0000000a202a722b */ /* 0x040fe40000000014 */
[----:B------:R-:W-:Y:S02]  /*2510*/  DFMA R40, R32, R18, R36 ;  /* 0x000000122028722b */ /* 0x000fe40000000024 */
[-C--:B------:R-:W-:Y:S02]  /*2520*/  DFMA R46, R22, R34.reuse, R4 ;  /* 0x00000022162e722b */ /* 0x080fe40000000004 */
[-C--:B------:R-:W-:Y:S02]  /*2530*/  DFMA R48, R10, R34.reuse, R48 ;  /* 0x000000220a30722b */ /* 0x080fe40000000030 */
[----:B------:R-:W-:Y:S02]  /*2540*/  DFMA R44, R18, R34, R26 ;  /* 0x00000022122c722b */ /* 0x000fe4000000001a */
[----:B--2---:R-:W-:-:S02]  /*2550*/  DFMA R60, R6, R30, R66 ;  /* 0x0000001e063c722b */ /* 0x004fc40000000042 */
[C---:B------:R-:W-:Y:S02]  /*2560*/  DFMA R54, R28.reuse, R6, R54 ;  /* 0x000000061c36722b */ /* 0x040fe40000000036 */
[----:B------:R-:W-:Y:S02]  /*2570*/  DFMA R52, R28, R22, R52 ;  /* 0x000000161c34722b */ /* 0x000fe40000000034 */
[----:B------:R-:W-:Y:S02]  /*2580*/  DFMA R56, R22, R30, R68 ;  /* 0x0000001e1638722b */ /* 0x000fe40000000044 */
[----:B------:R-:W-:Y:S02]  /*2590*/  DFMA R58, R28, R10, R58 ;  /* 0x0000000a1c3a722b */ /* 0x000fe4000000003a */
[----:B------:R-:W-:Y:S02]  /*25a0*/  DFMA R62, R10, R30, R70 ;  /* 0x0000001e0a3e722b */ /* 0x000fe40000000046 */
[----:B------:R-:W-:-:S02]  /*25b0*/  DFMA R64, R28, R18, R64 ;  /* 0x000000121c40722b */ /* 0x000fc40000000040 */
[----:B------:R-:W-:Y:S01]  /*25c0*/  DFMA R66, R18, R30, R16 ;  /* 0x0000001e1242722b */ /* 0x000fe20000000010 */
[----:B------:R-:W-:Y:S10]  /*25d0*/  BRA.U UP0, `(.L_x_3) ;  /* 0xfffffff5006c7547 */ /* 0x000ff4000b83ffff */
[----:B------:R-:W0:Y:S01]  /*25e0*/  S2R R2, SR_CTAID.X ;  /* 0x0000000000027919 */ /* 0x000e220000002500 */
[----:B------:R-:W-:Y:S01]  /*25f0*/  LEA R15, R0, UR4, 0x2 ;  /* 0x00000004000f7c11 */ /* 0x000fe2000f8e10ff */
[----:B------:R-:W1:Y:S04]  /*2600*/  LDCU.64 UR4, c[0x0][0x398] ;  /* 0x00007300ff0477ac */ /* 0x000e680008000a00 */
[C---:B------:R-:W-:Y:S02]  /*2610*/  VIADD R21, R15.reuse, 0x1 ;  /* 0x000000010f157836 */ /* 0x040fe40000000000 */
[C---:B------:R-:W-:Y:S02]  /*2620*/  IMAD R17, R15.reuse, UR7, RZ ;  /* 0x000000070f117c24 */ /* 0x040fe4000f8e02ff */
[----:B------:R-:W-:-:S02]  /*2630*/  VIADD R23, R15, 0x2 ;  /* 0x000000020f177836 */ /* 0x000fc40000000000 */
[----:B------:R-:W-:Y:S02]  /*2640*/  VIADD R11, R15, 0x3 ;  /* 0x000000030f0b7836 */ /* 0x000fe40000000000 */
[----:B0-----:R-:W-:-:S04]  /*2650*/  IMAD R3, R2, 0x10, R3 ;  /* 0x0000001002037824 */ /* 0x001fc800078e0203 */
[----:B------:R-:W-:-:S04]  /*2660*/  IMAD.SHL.U32 R0, R3, 0x4, RZ ;  /* 0x0000000403007824 */ /* 0x000fc800078e00ff */
[C---:B------:R-:W-:Y:S01]  /*2670*/  VIADD R8, R0.reuse, 0x1 ;  /* 0x0000000100087836 */ /* 0x040fe20000000000 */
[C---:B------:R-:W-:Y:S01]  /*2680*/  VIMNMX R2, PT, PT, R15.reuse, R0, !PT ;  /* 0x000000000f027248 */ /* 0x040fe20007fe0100 */
[C---:B------:R-:W-:Y:S01]  /*2690*/  VIADD R10, R0.reuse, 0x2 ;  /* 0x00000002000a7836 */ /* 0x040fe20000000000 */
[----:B------:R-:W-:Y:S02]  /*26a0*/  IADD3 R3, P0, PT, R0, R17, RZ ;  /* 0x0000001100037210 */ /* 0x000fe40007f1e0ff */
[----:B------:R-:W-:Y:S02]  /*26b0*/  ISETP.GE.AND P3, PT, R2, UR7, PT ;  /* 0x0000000702007c0c */ /* 0x000fe4000bf66270 */
[----:B------:R-:W-:Y:S01]  /*26c0*/  VIMNMX R2, PT, PT, R0, R21, !PT ;  /* 0x0000001500027248 */ /* 0x000fe20007fe0100 */
[----:B------:R-:W-:Y:S01]  /*26d0*/  IMAD.X R4, RZ, RZ, RZ, P0 ;  /* 0x000000ffff047224 */ /* 0x000fe200000e06ff */
[----:B------:R-:W-:Y:S02]  /*26e0*/  VIMNMX R5, PT, PT, R15, R8, !PT ;  /* 0x000000080f057248 */ /* 0x000fe40007fe0100 */
[----:B------:R-:W-:-:S02]  /*26f0*/  ISETP.GE.AND P1, PT, R2, UR7, PT ;  /* 0x0000000702007c0c */ /* 0x000fc4000bf26270 */
[C---:B-1----:R-:W-:Y:S02]  /*2700*/  LEA R2, P2, R3.reuse, UR4, 0x3 ;  /* 0x0000000403027c11 */ /* 0x042fe4000f8418ff */
[C---:B------:R-:W-:Y:S02]  /*2710*/  VIMNMX R9, PT, PT, R0.reuse, R23, !PT ;  /* 0x0000001700097248 */ /* 0x040fe40007fe0100 */
[----:B------:R-:W-:Y:S01]  /*2720*/  LEA.HI.X R3, R3, UR5, R4, 0x3, P2 ;  /* 0x0000000503037c11 */ /* 0x000fe200090f1c04 */
[----:B------:R-:W0:Y:S01]  /*2730*/  @!P3 LDC.64 R6, c[0x0][0x398] ;  /* 0x0000e600ff06bb82 */ /* 0x000e220000000a00 */
[----:B------:R-:W-:Y:S01]  /*2740*/  ISETP.GE.AND P5, PT, R5, UR7, PT ;  /* 0x0000000705007c0c */ /* 0x000fe2000bfa6270 */
[C---:B------:R-:W-:Y:S01]  /*2750*/  @!P3 IMAD.IADD R19, R0.reuse, 0x1, R17 ;  /* 0x000000010013b824 */ /* 0x040fe200078e0211 */
[----:B------:R-:W-:Y:S01]  /*2760*/  ISETP.GE.AND P0, PT, R9, UR7, PT ;  /* 0x0000000709007c0c */ /* 0x000fe2000bf06270 */
[C---:B------:R-:W-:Y:S01]  /*2770*/  VIADD R9, R0.reuse, 0x3 ;  /* 0x0000000300097836 */ /* 0x040fe20000000000 */
[----:B------:R-:W-:Y:S01]  /*2780*/  VIMNMX R14, PT, PT, R15, R10, !PT ;  /* 0x0000000a0f0e7248 */ /* 0x000fe20007fe0100 */
[----:B------:R-:W-:Y:S01]  /*2790*/  VIADD R17, R17, UR7 ;  /* 0x0000000711117c36 */ /* 0x000fe20008000000 */
[----:B------:R-:W-:Y:S01]  /*27a0*/  VIMNMX R16, PT, PT, R0, R11, !PT ;  /* 0x0000000b00107248 */ /* 0x000fe20007fe0100 */
[----:B------:R-:W1:Y:S01]  /*27b0*/  @!P1 LDC.64 R4, c[0x0][0x398] ;  /* 0x0000e600ff049b82 */ /* 0x000e620000000a00 */
[----:B------:R-:W-:-:S02]  /*27c0*/  VIMNMX R15, PT, PT, R15, R9, !PT ;  /* 0x000000090f0f7248 */ /* 0x000fc40007fe0100 */
[----:B------:R-:W-:Y:S02]  /*27d0*/  ISETP.GE.AND P6, PT, R14, UR7, PT ;  /* 0x000000070e007c0c */ /* 0x000fe4000bfc6270 */
[----:B------:R-:W-:Y:S01]  /*27e0*/  ISETP.GE.AND P2, PT, R15, UR7, PT ;  /* 0x000000070f007c0c */ /* 0x000fe2000bf46270 */
[----:B------:R-:W-:Y:S01]  /*27f0*/  @!P1 IMAD.IADD R15, R0, 0x1, R17 ;  /* 0x00000001000f9824 */ /* 0x000fe200078e0211 */
[----:B------:R-:W-:Y:S02]  /*2800*/  VIMNMX R14, PT, PT, R8, R21, !PT ;  /* 0x00000015080e7248 */ /* 0x000fe40007fe0100 */
[----:B------:R-:W-:Y:S02]  /*2810*/  VIMNMX R18, PT, PT, R10, R23, !PT ;  /* 0x000000170a127248 */ /* 0x000fe40007fe0100 */
[----:B------:R-:W-:Y:S02]  /*2820*/  ISETP.GE.AND P4, PT, R14, UR7, PT ;  /* 0x000000070e007c0c */ /* 0x000fe4000bf86270 */
[----:B------:R-:W-:-:S02]  /*2830*/  VIMNMX R14, PT, PT, R10, R21, !PT ;  /* 0x000000150a0e7248 */ /* 0x000fc40007fe0100 */
[----:B------:R-:W-:Y:S01]  /*2840*/  VIMNMX R21, PT, PT, R9, R21, !PT ;  /* 0x0000001509157248 */ /* 0x000fe20007fe0100 */
[----:B0-----:R-:W-:Y:S01]  /*2850*/  @!P3 IMAD.WIDE.U32 R6, R19, 0x8, R6 ;  /* 0x000000081306b825 */ /* 0x001fe200078e0006 */
[----:B------:R-:W-:-:S04]  /*2860*/  VIMNMX R19, PT, PT, R10, R11, !PT ;  /* 0x0000000b0a137248 */ /* 0x000fc80007fe0100 */
[----:B------:R0:W-:Y:S01]  /*2870*/  @!P3 STG.E.64 desc[UR8][R6.64], R24 ;  /* 0x000000180600b986 */ /* 0x0001e2000c101b08 */
[----:B------:R-:W-:Y:S01]  /*2880*/  ISETP.GE.AND P3, PT, R16, UR7, PT ;  /* 0x0000000710007c0c */ /* 0x000fe2000bf66270 */
[----:B-1----:R-:W-:Y:S02]  /*2890*/  @!P1 IMAD.WIDE.U32 R4, R15, 0x8, R4 ;  /* 0x000000080f049825 */ /* 0x002fe400078e0004 */
[----:B------:R-:W-:Y:S01]  /*28a0*/  @!P2 STG.E.64 desc[UR8][R2.64+0x18], R60 ;  /* 0x0000183c0200a986 */ /* 0x000fe2000c101b08 */
[----:B------:R-:W-:Y:S02]  /*28b0*/  IADD3 R15, P2, PT, R0, R17, RZ ;  /* 0x00000011000f7210 */ /* 0x000fe40007f5e0ff */
[-C--:B------:R-:W-:Y:S01]  /*28c0*/  VIMNMX R16, PT, PT, R8, R23.reuse, !PT ;  /* 0x0000001708107248 */ /* 0x080fe20007fe0100 */
[----:B------:R-:W-:Y:S01]  /*28d0*/  @!P5 STG.E.64 desc[UR8][R2.64+0x8], R50 ;  /* 0x000008320200d986 */ /* 0x000fe2000c101b08 */
[----:B------:R-:W-:Y:S01]  /*28e0*/  ISETP.GE.AND P5, PT, R14, UR7, PT ;  /* 0x000000070e007c0c */ /* 0x000fe2000bfa6270 */
[----:B------:R-:W-:Y:S01]  /*28f0*/  IMAD.X R20, RZ, RZ, RZ, P2 ;  /* 0x000000ffff147224 */ /* 0x000fe200010e06ff */
[----:B------:R-:W-:Y:S01]  /*2900*/  LEA R14, P2, R15, UR4, 0x3 ;  /* 0x000000040f0e7c11 */ /* 0x000fe2000f8418ff */
[----:B------:R1:W-:Y:S01]  /*2910*/  @!P6 STG.E.64 desc[UR8][R2.64+0x10], R54 ;  /* 0x000010360200e986 */ /* 0x0003e2000c101b08 */
[----:B------:R-:W-:Y:S01]  /*2920*/  ISETP.GE.AND P6, PT, R21, UR7, PT ;  /* 0x0000000715007c0c */ /* 0x000fe2000bfc6270 */
[----:B0-----:R-:W0:Y:S01]  /*2930*/  @!P0 LDC.64 R6, c[0x0][0x398] ;  /* 0x0000e600ff068b82 */ /* 0x001e220000000a00 */
[----:B------:R-:W-:Y:S01]  /*2940*/  LEA.HI.X R15, R15, UR5, R20, 0x3, P2 ;  /* 0x000000050f0f7c11 */ /* 0x000fe200090f1c14 */
[----:B------:R-:W-:Y:S01]  /*2950*/  VIADD R17, R17, UR7 ;  /* 0x0000000711117c36 */ /* 0x000fe20008000000 */
[----:B------:R-:W-:Y:S01]  /*2960*/  VIMNMX R23, PT, PT, R9, R23, !PT ;  /* 0x0000001709177248 */ /* 0x000fe20007fe0100 */
[----:B------:R2:W-:Y:S01]  /*2970*/  @!P1 STG.E.64 desc[UR8][R4.64], R12 ;  /* 0x0000000c04009986 */ /* 0x0005e2000c101b08 */
[----:B------:R-:W-:-:S02]  /*2980*/  VIMNMX R8, PT, PT, R8, R11, !PT ;  /* 0x0000000b08087248 */ /* 0x000fc40007fe0100 */
[----:B------:R-:W-:Y:S01]  /*2990*/  VIMNMX R9, PT, PT, R9, R11, !PT ;  /* 0x0000000b09097248 */ /* 0x000fe20007fe0100 */
[----:B------:R3:W-:Y:S01]  /*29a0*/  @!P4 STG.E.64 desc[UR8][R14.64+0x8], R46 ;  /* 0x0000082e0e00c986 */ /* 0x0007e2000c101b08 */
[----:B------:R-:W4:Y:S01]  /*29b0*/  @!P3 LDC.64 R10, c[0x0][0x398] ;  /* 0x0000e600ff0abb82 */ /* 0x000f220000000a00 */
[----:B------:R-:W-:Y:S01]  /*29c0*/  ISETP.GE.AND P2, PT, R16, UR7, PT ;  /* 0x0000000710007c0c */ /* 0x000fe2000bf46270 */
[C---:B-1----:R-:W-:Y:S01]  /*29d0*/  @!P0 IMAD.IADD R3, R0.reuse, 0x1, R17 ;  /* 0x0000000100038824 */ /* 0x042fe200078e0211 */
[----:B------:R-:W-:Y:S01]  /*29e0*/  IADD3 R16, P4, PT, R0, R17, RZ ;  /* 0x0000001100107210 */ /* 0x000fe20007f9e0ff */
[----:B------:R3:W-:Y:S01]  /*29f0*/  @!P6 STG.E.64 desc[UR8][R14.64+0x18], R56 ;  /* 0x000018380e00e986 */ /* 0x0007e2000c101b08 */
[----:B------:R-:W-:Y:S01]  /*2a00*/  VIADD R17, R17, UR7 ;  /* 0x0000000711117c36 */ /* 0x000fe20008000000 */
[----:B------:R-:W-:Y:S02]  /*2a10*/  ISETP.GE.AND P1, PT, R18, UR7, PT ;  /* 0x0000000712007c0c */ /* 0x000fe4000bf26270 */
[----:B------:R-:W-:Y:S01]  /*2a20*/  LEA R2, P6, R16, UR4, 0x3 ;  /* 0x0000000410027c11 */ /* 0x000fe2000f8c18ff */
[----:B------:R3:W-:Y:S01]  /*2a30*/  @!P5 STG.E.64 desc[UR8][R14.64+0x10], R52 ;  /* 0x000010340e00d986 */ /* 0x0007e2000c101b08 */
[----:B--2---:R-:W-:Y:S01]  /*2a40*/  @!P3 IMAD.IADD R5, R0, 0x1, R17 ;  /* 0x000000010005b824 */ /* 0x004fe200078e0211 */
[----:B------:R-:W-:Y:S01]  /*2a50*/  ISETP.GE.AND P5, PT, R23, UR7, PT ;  /* 0x0000000717007c0c */ /* 0x000fe2000bfa6270 */
[----:B0-----:R-:W-:-:S04]  /*2a60*/  @!P0 IMAD.WIDE.U32 R6, R3, 0x8, R6 ;  /* 0x0000000803068825 */ /* 0x001fc800078e0006 */
[----:B------:R-:W-:Y:S01]  /*2a70*/  IMAD.X R3, RZ, RZ, RZ, P4 ;  /* 0x000000ffff037224 */ /* 0x000fe200020e06ff */
[----:B------:R3:W-:Y:S01]  /*2a80*/  @!P0 STG.E.64 desc[UR8][R6.64], R42 ;  /* 0x0000002a06008986 */ /* 0x0007e2000c101b08 */
[----:B------:R-:W-:Y:S02]  /*2a90*/  ISETP.GE.AND P4, PT, R8, UR7, PT ;  /* 0x0000000708007c0c */ /* 0x000fe4000bf86270 */
[----:B------:R-:W-:Y:S01]  /*2aa0*/  ISETP.GE.AND P0, PT, R19, UR7, PT ;  /* 0x0000000713007c0c */ /* 0x000fe2000bf06270 */
[----:B----4-:R-:W-:Y:S01]  /*2ab0*/  @!P3 IMAD.WIDE.U32 R4, R5, 0x8, R10 ;  /* 0x000000080504b825 */ /* 0x010fe200078e000a */
[----:B------:R-:W-:Y:S02]  /*2ac0*/  LEA.HI.X R3, R16, UR5, R3, 0x3, P6 ;  /* 0x0000000510037c11 */ /* 0x000fe4000b0f1c03 */
[----:B------:R-:W-:-:S03]  /*2ad0*/  IADD3 R0, P6, PT, R0, R17, RZ ;  /* 0x0000001100007210 */ /* 0x000fc60007fde0ff */
[----:B------:R3:W-:Y:S01]  /*2ae0*/  @!P2 STG.E.64 desc[UR8][R2.64+0x8], R48 ;  /* 0x000008300200a986 */ /* 0x0007e2000c101b08 */
[----:B------:R-:W-:Y:S01]  /*2af0*/  ISETP.GE.AND P2, PT, R9, UR7, PT ;  /* 0x0000000709007c0c */ /* 0x000fe2000bf46270 */
[----:B------:R-:W-:Y:S01]  /*2b00*/  IMAD.X R13, RZ, RZ, RZ, P6 ;  /* 0x000000ffff0d7224 */ /* 0x000fe200030e06ff */
[C---:B------:R-:W-:Y:S01]  /*2b10*/  LEA R8, P6, R0.reuse, UR4, 0x3 ;  /* 0x0000000400087c11 */ /* 0x040fe2000f8c18ff */
[----:B------:R3:W-:Y:S03]  /*2b20*/  @!P1 STG.E.64 desc[UR8][R2.64+0x10], R58 ;  /* 0x0000103a02009986 */ /* 0x0007e6000c101b08 */
[----:B------:R-:W-:Y:S01]  /*2b30*/  LEA.HI.X R9, R0, UR5, R13, 0x3, P6 ;  /* 0x0000000500097c11 */ /* 0x000fe2000b0f1c0d */
[----:B------:R3:W-:Y:S04]  /*2b40*/  @!P5 STG.E.64 desc[UR8][R2.64+0x18], R62 ;  /* 0x0000183e0200d986 */ /* 0x0007e8000c101b08 */
[----:B------:R3:W-:Y:S04]  /*2b50*/  @!P3 STG.E.64 desc[UR8][R4.64], R40 ;  /* 0x000000280400b986 */ /* 0x0007e8000c101b08 */
[----:B------:R3:W-:Y:S04]  /*2b60*/  @!P4 STG.E.64 desc[UR8][R8.64+0x8], R44 ;  /* 0x0000082c0800c986 */ /* 0x0007e8000c101b08 */
[----:B------:R3:W-:Y:S01]  /*2b70*/  @!P0 STG.E.64 desc[UR8][R8.64+0x10], R64 ;  /* 0x0000104008008986 */ /* 0x0007e2000c101b08 */
[----:B------:R-:W-:Y:S05]  /*2b80*/  @P2 EXIT ;  /* 0x000000000000294d */ /* 0x000fea0003800000 */
[----:B------:R-:W-:Y:S01]  /*2b90*/  STG.E.64 desc[UR8][R8.64+0x18], R66 ;  /* 0x0000184208007986 */ /* 0x000fe2000c101b08 */
[----:B------:R-:W-:Y:S05]  /*2ba0*/  EXIT ;  /* 0x000000000000794d */ /* 0x000fea0003800000 */
.L_x_4:
[----:B------:R-:W-:-:S00]  /*2bb0*/  BRA `(.L_x_4) ;  /* 0xfffffffc00fc7947 */ /* 0x000fc0000383ffff */
[----:B------:R-:W-:-:S00]  /*2bc0*/  NOP ;  /* 0x0000000000007918 */ /* 0x000fc00000000000 */
        /* <DEDUP_REMOVED lines=11> */
.L_x_5:


//--------------------- .nv.shared._Z34square_dgemm_kernel_2d_blocktilingiPKdS0_Pd --------------------------
	.section	.nv.shared._Z34square_dgemm_kernel_2d_blocktilingiPKdS0_Pd,"aw",@nobits
	.sectionflags	@""
	.align	8
.nv.shared._Z34square_dgemm_kernel_2d_blocktilingiPKdS0_Pd:
	.zero		33792


//--------------------- .nv.shared.reserved.0     --------------------------
	.section	.nv.shared.reserved.0,"aw",@nobits
	.weak		__nv_reservedSMEM_offset_0_alias
	.size		__nv_reservedSMEM_offset_0_alias, 0, 64
	.other		__nv_reservedSMEM_offset_0_alias,@"STO_CUDA_RESERVED_SHARED STV_DEFAULT"
__nv_reservedSMEM_offset_0_alias:
	.zero		0
	.zero		64


//--------------------- .nv.constant0._Z34square_dgemm_kernel_2d_blocktilingiPKdS0_Pd --------------------------
	.section	.nv.constant0._Z34square_dgemm_kernel_2d_blocktilingiPKdS0_Pd,"a",@progbits
	.sectionflags	@""
	.align	4
.nv.constant0._Z34square_dgemm_kernel_2d_blocktilingiPKdS0_Pd:
	.zero		928


//--------------------- SYMBOLS --------------------------

	.type		.nv.reservedSmem.offset0,@object
	.size		.nv.reservedSmem.offset0,0x4
	.type		.nv.reservedSmem.cap,@object
	.size		.nv.reservedSmem.cap,0x4
